	.target	sm_90a

	.elftype	@"ET_EXEC"


//--------------------- .note.nv.tkinfo           --------------------------
	.section	.note.nv.tkinfo,"",@"SHT_NOTE"
	.sectionflags	@"SHF_NOTE_NV_TKINFO"
	.tkinfo
        /*0018*/ 	.word	0x00000002
        /*0030*/ 	.string	""
        /*0030*/ 	.string	"ptxas"
        /*0030*/ 	.string	"Cuda compilation tools, release 13.0, V13.0.88"
        /*0030*/ 	.string	"Build cuda_13.0.r13.0/compiler.36424714_0"
        /*0030*/ 	.string	"-arch sm_90a -m 64 "



//--------------------- .note.nv.cuinfo           --------------------------
	.section	.note.nv.cuinfo,"",@"SHT_NOTE"
	.sectionflags	@"SHF_NOTE_NV_CUINFO"
        /*0018*/ 	.short	0x0002
        /*001a*/ 	.short	0x005a
        /*001c*/ 	.short	0x0082
	.zero		2


//--------------------- .nv.info                  --------------------------
	.section	.nv.info,"",@"SHT_CUDA_INFO"
	.align	4


	//----- nvinfo : EIATTR_REGCOUNT
	.align		4
        /*0000*/ 	.byte	0x04, 0x2f
        /*0002*/ 	.short	(.L_12 - .L_11)
	.align		4
.L_11:
        /*0004*/ 	.word	index@(_ZN7cutlass13device_kernelINS_4gemm6kernel13GemmUniversalIN4cute5tupleIJiiiiEEENS1_10collective13CollectiveMmaINS1_37MainloopSm90TmaGmmaWarpSpecializedFP8ILi4ENS5_IJNS4_1CILi1EEESB_SB_EEENS1_32KernelTmaWarpSpecializedPingpongEEENS5_IJNSA_ILi64EEENSA_ILi256EEENSA_ILi32EEEEEENS_12float_e5m2_tENS5_IJlSB_lEEESJ_SK_NS4_8TiledMMAINS4_8MMA_AtomIJNS4_4SM904GMMA31MMA_64x256x32_F32E5M2E5M2_SS_TNILNSO_7ScaleInE1ELSQ_1EEEEEENS4_6LayoutISC_NS5_IJNSA_ILi0EEESU_SU_EEEEENS5_IJNS4_10UnderscoreESX_SX_EEEEENS4_13SM90_TMA_LOADENS4_14ComposedLayoutINS4_7SwizzleILi1ELi4ELi3EEENS4_18smem_ptr_flag_bitsILi8EEENST_INS5_IJNSA_ILi8EEESH_EEENS5_IJSH_SB_EEEEEEEvNS4_8identityES10_S1A_vS1B_EENS_8epilogue10collective6detail29Sm90TmaWarpSpecializedAdapterINS1E_15DefaultEpilogueISJ_SK_SK_NS1D_6thread17LinearCombinationISJ_Li1EffLNS1I_9ScaleType4KindE0ELNS_15FloatRoundStyleE2ESJ_EENS1_15EpilogueDefaultEEEEEvvEEEEvNT_6ParamsE)
        /*0008*/ 	.word	0x000000a8


	//----- nvinfo : EIATTR_FRAME_SIZE
	.align		4
.L_12:
        /*000c*/ 	.byte	0x04, 0x11
        /*000e*/ 	.short	(.L_14 - .L_13)
	.align		4
.L_13:
        /*0010*/ 	.word	index@(_ZN7cutlass13device_kernelINS_4gemm6kernel13GemmUniversalIN4cute5tupleIJiiiiEEENS1_10collective13CollectiveMmaINS1_37MainloopSm90TmaGmmaWarpSpecializedFP8ILi4ENS5_IJNS4_1CILi1EEESB_SB_EEENS1_32KernelTmaWarpSpecializedPingpongEEENS5_IJNSA_ILi64EEENSA_ILi256EEENSA_ILi32EEEEEENS_12float_e5m2_tENS5_IJlSB_lEEESJ_SK_NS4_8TiledMMAINS4_8MMA_AtomIJNS4_4SM904GMMA31MMA_64x256x32_F32E5M2E5M2_SS_TNILNSO_7ScaleInE1ELSQ_1EEEEEENS4_6LayoutISC_NS5_IJNSA_ILi0EEESU_SU_EEEEENS5_IJNS4_10UnderscoreESX_SX_EEEEENS4_13SM90_TMA_LOADENS4_14ComposedLayoutINS4_7SwizzleILi1ELi4ELi3EEENS4_18smem_ptr_flag_bitsILi8EEENST_INS5_IJNSA_ILi8EEESH_EEENS5_IJSH_SB_EEEEEEEvNS4_8identityES10_S1A_vS1B_EENS_8epilogue10collective6detail29Sm90TmaWarpSpecializedAdapterINS1E_15DefaultEpilogueISJ_SK_SK_NS1D_6thread17LinearCombinationISJ_Li1EffLNS1I_9ScaleType4KindE0ELNS_15FloatRoundStyleE2ESJ_EENS1_15EpilogueDefaultEEEEEvvEEEEvNT_6ParamsE)
        /*0014*/ 	.word	0x00000110


	//----- nvinfo : EIATTR_MIN_STACK_SIZE
	.align		4
.L_14:
        /*0018*/ 	.byte	0x04, 0x12
        /*001a*/ 	.short	(.L_16 - .L_15)
	.align		4
.L_15:
        /*001c*/ 	.word	index@(_ZN7cutlass13device_kernelINS_4gemm6kernel13GemmUniversalIN4cute5tupleIJiiiiEEENS1_10collective13CollectiveMmaINS1_37MainloopSm90TmaGmmaWarpSpecializedFP8ILi4ENS5_IJNS4_1CILi1EEESB_SB_EEENS1_32KernelTmaWarpSpecializedPingpongEEENS5_IJNSA_ILi64EEENSA_ILi256EEENSA_ILi32EEEEEENS_12float_e5m2_tENS5_IJlSB_lEEESJ_SK_NS4_8TiledMMAINS4_8MMA_AtomIJNS4_4SM904GMMA31MMA_64x256x32_F32E5M2E5M2_SS_TNILNSO_7ScaleInE1ELSQ_1EEEEEENS4_6LayoutISC_NS5_IJNSA_ILi0EEESU_SU_EEEEENS5_IJNS4_10UnderscoreESX_SX_EEEEENS4_13SM90_TMA_LOADENS4_14ComposedLayoutINS4_7SwizzleILi1ELi4ELi3EEENS4_18smem_ptr_flag_bitsILi8EEENST_INS5_IJNSA_ILi8EEESH_EEENS5_IJSH_SB_EEEEEEEvNS4_8identityES10_S1A_vS1B_EENS_8epilogue10collective6detail29Sm90TmaWarpSpecializedAdapterINS1E_15DefaultEpilogueISJ_SK_SK_NS1D_6thread17LinearCombinationISJ_Li1EffLNS1I_9ScaleType4KindE0ELNS_15FloatRoundStyleE2ESJ_EENS1_15EpilogueDefaultEEEEEvvEEEEvNT_6ParamsE)
        /*0020*/ 	.word	0x00000110
.L_16:


//--------------------- .nv.compat                --------------------------
	.section	.nv.compat,"",@"SHT_CUDA_COMPAT_INFO"
	.align	4
        /*0000*/ 	.byte	0x02, 0x09, 0x01, 0x00, 0x02, 0x02, 0x04, 0x00, 0x02, 0x05, 0x05, 0x00, 0x03, 0x07, 0x01, 0x01
        /*0010*/ 	.byte	0x02, 0x03, 0x01, 0x00, 0x02, 0x06, 0x01, 0x00, 0x04, 0x0b, 0x08, 0x00, 0x00, 0x00, 0x00, 0x00
        /*0020*/ 	.byte	0x00, 0x00, 0x00, 0x00


//--------------------- .nv.info._ZN7cutlass13device_kernelINS_4gemm6kernel13GemmUniversalIN4cute5tupleIJiiiiEEENS1_10collective13CollectiveMmaINS1_37MainloopSm90TmaGmmaWarpSpecializedFP8ILi4ENS5_IJNS4_1CILi1EEESB_SB_EEENS1_32KernelTmaWarpSpecializedPingpongEEENS5_IJNSA_ILi64EEENSA_ILi256EEENSA_ILi32EEEEEENS_12float_e5m2_tENS5_IJlSB_lEEESJ_SK_NS4_8TiledMMAINS4_8MMA_AtomIJNS4_4SM904GMMA31MMA_64x256x32_F32E5M2E5M2_SS_TNILNSO_7ScaleInE1ELSQ_1EEEEEENS4_6LayoutISC_NS5_IJNSA_ILi0EEESU_SU_EEEEENS5_IJNS4_10UnderscoreESX_SX_EEEEENS4_13SM90_TMA_LOADENS4_14ComposedLayoutINS4_7SwizzleILi1ELi4ELi3EEENS4_18smem_ptr_flag_bitsILi8EEENST_INS5_IJNSA_ILi8EEESH_EEENS5_IJSH_SB_EEEEEEEvNS4_8identityES10_S1A_vS1B_EENS_8epilogue10collective6detail29Sm90TmaWarpSpecializedAdapterINS1E_15DefaultEpilogueISJ_SK_SK_NS1D_6thread17LinearCombinationISJ_Li1EffLNS1I_9ScaleType4KindE0ELNS_15FloatRoundStyleE2ESJ_EENS1_15EpilogueDefaultEEEEEvvEEEEvNT_6ParamsE --------------------------
	.section	.nv.info._ZN7cutlass13device_kernelINS_4gemm6kernel13GemmUniversalIN4cute5tupleIJiiiiEEENS1_10collective13CollectiveMmaINS1_37MainloopSm90TmaGmmaWarpSpecializedFP8ILi4ENS5_IJNS4_1CILi1EEESB_SB_EEENS1_32KernelTmaWarpSpecializedPingpongEEENS5_IJNSA_ILi64EEENSA_ILi256EEENSA_ILi32EEEEEENS_12float_e5m2_tENS5_IJlSB_lEEESJ_SK_NS4_8TiledMMAINS4_8MMA_AtomIJNS4_4SM904GMMA31MMA_64x256x32_F32E5M2E5M2_SS_TNILNSO_7ScaleInE1ELSQ_1EEEEEENS4_6LayoutISC_NS5_IJNSA_ILi0EEESU_SU_EEEEENS5_IJNS4_10UnderscoreESX_SX_EEEEENS4_13SM90_TMA_LOADENS4_14ComposedLayoutINS4_7SwizzleILi1ELi4ELi3EEENS4_18smem_ptr_flag_bitsILi8EEENST_INS5_IJNSA_ILi8EEESH_EEENS5_IJSH_SB_EEEEEEEvNS4_8identityES10_S1A_vS1B_EENS_8epilogue10collective6detail29Sm90TmaWarpSpecializedAdapterINS1E_15DefaultEpilogueISJ_SK_SK_NS1D_6thread17LinearCombinationISJ_Li1EffLNS1I_9ScaleType4KindE0ELNS_15FloatRoundStyleE2ESJ_EENS1_15EpilogueDefaultEEEEEvvEEEEvNT_6ParamsE,"",@"SHT_CUDA_INFO"
	.sectionflags	@""
	.align	4


	//----- nvinfo : EIATTR_CUDA_API_VERSION
	.align		4
        /*0000*/ 	.byte	0x04, 0x37
        /*0002*/ 	.short	(.L_18 - .L_17)
.L_17:
        /*0004*/ 	.word	0x00000082


	//----- nvinfo : EIATTR_KPARAM_INFO
	.align		4
.L_18:
        /*0008*/ 	.byte	0x04, 0x17
        /*000a*/ 	.short	(.L_20 - .L_19)
.L_19:
        /*000c*/ 	.word	0x00000000
        /*0010*/ 	.short	0x0000
        /*0012*/ 	.short	0x0070
        /*0014*/ 	.byte	0x00, 0xf0, 0x01, 0x10


	//----- nvinfo : EIATTR_SPARSE_MMA_MASK
	.align		4
.L_20:
        /*0018*/ 	.byte	0x03, 0x50
        /*001a*/ 	.short	0x0000


	//----- nvinfo : EIATTR_MAXREG_COUNT
	.align		4
        /*001c*/ 	.byte	0x03, 0x1b
        /*001e*/ 	.short	0x00a8


	//----- nvinfo : EIATTR_NUM_BARRIERS
	.align		4
        /*0020*/ 	.byte	0x02, 0x4c
        /*0022*/ 	.byte	0x01
	.zero		1


	//----- nvinfo : EIATTR_ANNOTATIONS
	.align		4
        /*0024*/ 	.byte	0x04, 0x55
        /*0026*/ 	.short	(.L_22 - .L_21)


	//   ....[0]....
.L_21:
        /*0028*/ 	.word	0x00000001
        /*002c*/ 	.byte	0xa0, 0x09, 0x00, 0x00, 0x01, 0x00, 0x00, 0x00, 0xb0, 0x0b, 0x00, 0x00, 0x01, 0x00, 0x00, 0x00
        /* <DEDUP_REMOVED lines=203> */
        /*0cec*/ 	.byte	0xa0, 0xff, 0x00, 0x00


	//----- nvinfo : EIATTR_MERCURY_ISA_VERSION
	.align		4
.L_22:
        /*0cf0*/ 	.byte	0x03, 0x5f
        /*0cf2*/ 	.short	0x0101


	//----- nvinfo : EIATTR_INT_WARP_WIDE_INSTR_OFFSETS
	.align		4
        /*0cf4*/ 	.byte	0x04, 0x31
        /*0cf6*/ 	.short	(.L_24 - .L_23)


	//   ....[0]....
.L_23:
        /*0cf8*/ 	.word	0x000004b0


	//   ....[1]....
        /*0cfc*/ 	.word	0x000004c0


	//   ....[2]....
        /*0d00*/ 	.word	0x00000530


	//   ....[3]....
        /*0d04*/ 	.word	0x00000540


	//   ....[4]....
        /*0d08*/ 	.word	0x00000550


	//   ....[5]....
        /*0d0c*/ 	.word	0x00000570


	//   ....[6]....
        /*0d10*/ 	.word	0x000005d0


	//   ....[7]....
        /*0d14*/ 	.word	0x000005f0


	//----- nvinfo : EIATTR_COOP_GROUP_MASK_REGIDS
	.align		4
.L_24:
        /*0d18*/ 	.byte	0x04, 0x29
        /*0d1a*/ 	.short	(.L_26 - .L_25)


	//   ....[0]....
.L_25:
        /*0d1c*/ 	.word	0xffffffff


	//   ....[1]....
        /*0d20*/ 	.word	0xffffffff


	//   ....[2]....
        /*0d24*/ 	.word	0xffffffff


	//   ....[3]....
        /*0d28*/ 	.word	0xffffffff


	//   ....[4]....
        /*0d2c*/ 	.word	0xffffffff


	//   ....[5]....
        /*0d30*/ 	.word	0xffffffff


	//----- nvinfo : EIATTR_COOP_GROUP_INSTR_OFFSETS
	.align		4
.L_26:
        /*0d34*/ 	.byte	0x04, 0x28
        /*0d36*/ 	.short	(.L_28 - .L_27)


	//   ....[0]....
.L_27:
        /*0d38*/ 	.word	0x00000060


	//   ....[1]....
        /*0d3c*/ 	.word	0x00000090


	//   ....[2]....
        /*0d40*/ 	.word	0x00000190


	//   ....[3]....
        /*0d44*/ 	.word	0x000003a0


	//   ....[4]....
        /*0d48*/ 	.word	0x000003e0


	//   ....[5]....
        /*0d4c*/ 	.word	0x00000420


	//----- nvinfo : EIATTR_REG_RECONFIG
	.align		4
.L_28:
        /*0d50*/ 	.byte	0x01, 0x54
	.zero		2


	//----- nvinfo : EIATTR_MBARRIER_INSTR_OFFSETS
	.align		4
        /*0d54*/ 	.byte	0x04, 0x39
        /*0d56*/ 	.short	(.L_30 - .L_29)


	//   ....[0]....
.L_29:
        /*0d58*/ 	.word	0x00000310
        /*0d5c*/ 	.word	0x000000ff
        /*0d60*/ 	.word	0x00000000
        /*0d64*/ 	.short	0x0100
        /*0d66*/ 	.byte	0x09
	.zero		1


	//   ....[1]....
        /*0d68*/ 	.word	0x00000320
        /*0d6c*/ 	.word	0x000000ff
        /*0d70*/ 	.word	0x00000020
        /*0d74*/ 	.short	0x0100
        /*0d76*/ 	.byte	0x09
	.zero		1


	//   ....[2]....
        /*0d78*/ 	.word	0x00000330
        /*0d7c*/ 	.word	0x000000ff
        /*0d80*/ 	.word	0x00000008
        /*0d84*/ 	.short	0x0100
        /*0d86*/ 	.byte	0x09
	.zero		1


	//   ....[3]....
        /*0d88*/ 	.word	0x00000340
        /*0d8c*/ 	.word	0x000000ff
        /*0d90*/ 	.word	0x00000028
        /*0d94*/ 	.short	0x0100
        /*0d96*/ 	.byte	0x09
	.zero		1


	//   ....[4]....
        /*0d98*/ 	.word	0x00000350
        /*0d9c*/ 	.word	0x000000ff
        /*0da0*/ 	.word	0x00000010
        /*0da4*/ 	.short	0x0100
        /*0da6*/ 	.byte	0x09
	.zero		1


	//   ....[5]....
        /*0da8*/ 	.word	0x00000360
        /*0dac*/ 	.word	0x000000ff
        /*0db0*/ 	.word	0x00000030
        /*0db4*/ 	.short	0x0100
        /*0db6*/ 	.byte	0x09
	.zero		1


	//   ....[6]....
        /*0db8*/ 	.word	0x00000370
        /*0dbc*/ 	.word	0x000000ff
        /*0dc0*/ 	.word	0x00000018
        /*0dc4*/ 	.short	0x0100
        /*0dc6*/ 	.byte	0x09
	.zero		1


	//   ....[7]....
        /*0dc8*/ 	.word	0x00000380
        /*0dcc*/ 	.word	0x000000ff
        /*0dd0*/ 	.word	0x00000038
        /*0dd4*/ 	.short	0x0100
        /*0dd6*/ 	.byte	0x09
	.zero		1


	//   ....[8]....
        /*0dd8*/ 	.word	0x00000610
        /*0ddc*/ 	.word	0x000000ff
        /*0de0*/ 	.word	0x00000070
        /*0de4*/ 	.short	0x0100
        /*0de6*/ 	.byte	0x09
	.zero		1


	//   ....[9]....
        /*0de8*/ 	.word	0x00000620
        /*0dec*/ 	.word	0x000000ff
        /*0df0*/ 	.word	0x00000078
        /*0df4*/ 	.short	0x0100
        /*0df6*/ 	.byte	0x09
	.zero		1


	//   ....[10]....
        /*0df8*/ 	.word	0x00000660
        /*0dfc*/ 	.word	0x000000ff
        /*0e00*/ 	.word	0x00000050
        /*0e04*/ 	.short	0x0100
        /*0e06*/ 	.byte	0x0a
	.zero		1


	//   ....[11]....
        /*0e08*/ 	.word	0x00000680
        /*0e0c*/ 	.word	0x000000ff
        /*0e10*/ 	.word	0x00000058
        /*0e14*/ 	.short	0x0100
        /*0e16*/ 	.byte	0x0a
	.zero		1


	//   ....[12]....
        /*0e18*/ 	.word	0x00000690
        /*0e1c*/ 	.word	0x000000ff
        /*0e20*/ 	.word	0x00000060
        /*0e24*/ 	.short	0x0100
        /*0e26*/ 	.byte	0x0a
	.zero		1


	//   ....[13]....
        /*0e28*/ 	.word	0x000006a0
        /*0e2c*/ 	.word	0x000000ff
        /*0e30*/ 	.word	0x00000068
        /*0e34*/ 	.short	0x0100
        /*0e36*/ 	.byte	0x0a
	.zero		1


	//   ....[14]....
        /*0e38*/ 	.word	0x00001620
        /*0e3c*/ 	.word	0x000000ff
        /*0e40*/ 	.word	0xfffffff8
        /*0e44*/ 	.short	0x010a
        /*0e46*/ 	.byte	0x11
	.zero		1


	//   ....[15]....
        /*0e48*/ 	.word	0x00002000
        /*0e4c*/ 	.word	0x000000ff
        /*0e50*/ 	.word	0x00000000
        /*0e54*/ 	.short	0x010a
        /*0e56*/ 	.byte	0x04
	.zero		1


	//   ....[16]....
        /*0e58*/ 	.word	0x00002040
        /*0e5c*/ 	.word	0x000000ff
        /*0e60*/ 	.word	0x00000000
        /*0e64*/ 	.short	0x010a
        /*0e66*/ 	.byte	0x04
	.zero		1


	//   ....[17]....
        /*0e68*/ 	.word	0x000031d0
        /*0e6c*/ 	.word	0x000000ff
        /*0e70*/ 	.word	0x00000000
        /*0e74*/ 	.short	0x010a
        /*0e76*/ 	.byte	0x08
	.zero		1


	//   ....[18]....
        /*0e78*/ 	.word	0x00003210
        /*0e7c*/ 	.word	0x000000ff
        /*0e80*/ 	.word	0x00000000
        /*0e84*/ 	.short	0x010a
        /*0e86*/ 	.byte	0x08
	.zero		1


	//   ....[19]....
        /*0e88*/ 	.word	0x00004210
        /*0e8c*/ 	.word	0x000000ff
        /*0e90*/ 	.word	0x00000000
        /*0e94*/ 	.short	0x0101
        /*0e96*/ 	.byte	0x06
	.zero		1


	//   ....[20]....
        /*0e98*/ 	.word	0x000052c0
        /*0e9c*/ 	.word	0x000000e3
        /*0ea0*/ 	.word	0x00000000
        /*0ea4*/ 	.short	0x0101
        /*0ea6*/ 	.byte	0x24
	.zero		1


	//   ....[21]....
        /*0ea8*/ 	.word	0x000053c0
        /*0eac*/ 	.word	0x000000ff
        /*0eb0*/ 	.word	0x00000000
        /*0eb4*/ 	.short	0x0101
        /*0eb6*/ 	.byte	0x04
	.zero		1


	//   ....[22]....
        /*0eb8*/ 	.word	0x00005430
        /*0ebc*/ 	.word	0x000000ff
        /*0ec0*/ 	.word	0x00000008
        /*0ec4*/ 	.short	0x010a
        /*0ec6*/ 	.byte	0x11
	.zero		1


	//   ....[23]....
        /*0ec8*/ 	.word	0x0000e5b0
        /*0ecc*/ 	.word	0x00000000
        /*0ed0*/ 	.word	0x00000000
        /*0ed4*/ 	.short	0x0101
        /*0ed6*/ 	.byte	0x24
	.zero		1


	//   ....[24]....
        /*0ed8*/ 	.word	0x0000f0b0
        /*0edc*/ 	.word	0x0000000b
        /*0ee0*/ 	.word	0x00000020
        /*0ee4*/ 	.short	0x010a
        /*0ee6*/ 	.byte	0x3f
	.zero		1


	//   ....[25]....
        /*0ee8*/ 	.word	0x0000f470
        /*0eec*/ 	.word	0x00000003
        /*0ef0*/ 	.word	0x00000078
        /*0ef4*/ 	.short	0x0101
        /*0ef6*/ 	.byte	0x3f
	.zero		1


	//   ....[26]....
        /*0ef8*/ 	.word	0x0000fc90
        /*0efc*/ 	.word	0x00000007
        /*0f00*/ 	.word	0x00000000
        /*0f04*/ 	.short	0x010a
        /*0f06*/ 	.byte	0x3f
	.zero		1


	//   ....[27]....
        /*0f08*/ 	.word	0x0000fd10
        /*0f0c*/ 	.word	0x00000009
        /*0f10*/ 	.word	0x00000000
        /*0f14*/ 	.short	0x010a
        /*0f16*/ 	.byte	0x3f
	.zero		1


	//   ....[28]....
        /*0f18*/ 	.word	0x0000fda0
        /*0f1c*/ 	.word	0x00000006
        /*0f20*/ 	.word	0x00000000
        /*0f24*/ 	.short	0x010a
        /*0f26*/ 	.byte	0x3f
	.zero		1


	//   ....[29]....
        /*0f28*/ 	.word	0x0000fe30
        /*0f2c*/ 	.word	0x00000003
        /*0f30*/ 	.word	0x00000000
        /*0f34*/ 	.short	0x010a
        /*0f36*/ 	.byte	0x3f
	.zero		1


	//   ....[30]....
        /*0f38*/ 	.word	0x0000fea0
        /*0f3c*/ 	.word	0x00000003
        /*0f40*/ 	.word	0xfffffff8
        /*0f44*/ 	.short	0x010a
        /*0f46*/ 	.byte	0x3f
	.zero		1


	//   ....[31]....
        /*0f48*/ 	.word	0x0000ff00
        /*0f4c*/ 	.word	0x00000003
        /*0f50*/ 	.word	0x00000000
        /*0f54*/ 	.short	0x010a
        /*0f56*/ 	.byte	0x3f
	.zero		1


	//   ....[32]....
        /*0f58*/ 	.word	0x0000ff70
        /*0f5c*/ 	.word	0x00000000
        /*0f60*/ 	.word	0x00000000
        /*0f64*/ 	.short	0x010a
        /*0f66*/ 	.byte	0x3f
	.zero		1


	//   ....[33]....
        /*0f68*/ 	.word	0x0000ffe0
        /*0f6c*/ 	.word	0x00000019
        /*0f70*/ 	.word	0x00000008
        /*0f74*/ 	.short	0x010a
        /*0f76*/ 	.byte	0x3f
	.zero		1


	//   ....[34]....
        /*0f78*/ 	.word	0x000100b0
        /*0f7c*/ 	.word	0x0000000b
        /*0f80*/ 	.word	0x00000020
        /*0f84*/ 	.short	0x010a
        /*0f86*/ 	.byte	0x3f
	.zero		1


	//   ....[35]....
        /*0f88*/ 	.word	0x00010190
        /*0f8c*/ 	.word	0x00000007
        /*0f90*/ 	.word	0x00000000
        /*0f94*/ 	.short	0x010a
        /*0f96*/ 	.byte	0x3f
	.zero		1


	//   ....[36]....
        /*0f98*/ 	.word	0x000101e0
        /*0f9c*/ 	.word	0x00000009
        /*0fa0*/ 	.word	0x00000000
        /*0fa4*/ 	.short	0x010a
        /*0fa6*/ 	.byte	0x3f
	.zero		1


	//   ....[37]....
        /*0fa8*/ 	.word	0x00010230
        /*0fac*/ 	.word	0x00000006
        /*0fb0*/ 	.word	0x00000000
        /*0fb4*/ 	.short	0x010a
        /*0fb6*/ 	.byte	0x3f
	.zero		1


	//----- nvinfo : EIATTR_NUM_MBARRIERS
	.align		4
.L_30:
        /*0fb8*/ 	.byte	0x03, 0x38
        /*0fba*/ 	.short	0x000e


	//----- nvinfo : EIATTR_EXIT_INSTR_OFFSETS
	.align		4
        /*0fbc*/ 	.byte	0x04, 0x1c
        /*0fbe*/ 	.short	(.L_32 - .L_31)


	//   ....[0]....
.L_31:
        /*0fc0*/ 	.word	0x000012f0


	//   ....[1]....
        /*0fc4*/ 	.word	0x00001350


	//   ....[2]....
        /*0fc8*/ 	.word	0x0000edc0


	//   ....[3]....
        /*0fcc*/ 	.word	0x0000edf0


	//   ....[4]....
        /*0fd0*/ 	.word	0x0000fe80


	//----- nvinfo : EIATTR_MAX_THREADS
	.align		4
.L_32:
        /*0fd4*/ 	.byte	0x04, 0x05
        /*0fd6*/ 	.short	(.L_34 - .L_33)
.L_33:
        /*0fd8*/ 	.word	0x00000180
        /*0fdc*/ 	.word	0x00000001
        /*0fe0*/ 	.word	0x00000001


	//----- nvinfo : EIATTR_CRS_STACK_SIZE
	.align		4
.L_34:
        /*0fe4*/ 	.byte	0x04, 0x1e
        /*0fe6*/ 	.short	(.L_36 - .L_35)
.L_35:
        /*0fe8*/ 	.word	0x00000000


	//----- nvinfo : EIATTR_CBANK_PARAM_SIZE
	.align		4
.L_36:
        /*0fec*/ 	.byte	0x03, 0x19
        /*0fee*/ 	.short	0x0470


	//----- nvinfo : EIATTR_PARAM_CBANK
	.align		4
        /*0ff0*/ 	.byte	0x04, 0x0a
        /*0ff2*/ 	.short	(.L_38 - .L_37)
	.align		4
.L_37:
        /*0ff4*/ 	.word	index@(.nv.constant0._ZN7cutlass13device_kernelINS_4gemm6kernel13GemmUniversalIN4cute5tupleIJiiiiEEENS1_10collective13CollectiveMmaINS1_37MainloopSm90TmaGmmaWarpSpecializedFP8ILi4ENS5_IJNS4_1CILi1EEESB_SB_EEENS1_32KernelTmaWarpSpecializedPingpongEEENS5_IJNSA_ILi64EEENSA_ILi256EEENSA_ILi32EEEEEENS_12float_e5m2_tENS5_IJlSB_lEEESJ_SK_NS4_8TiledMMAINS4_8MMA_AtomIJNS4_4SM904GMMA31MMA_64x256x32_F32E5M2E5M2_SS_TNILNSO_7ScaleInE1ELSQ_1EEEEEENS4_6LayoutISC_NS5_IJNSA_ILi0EEESU_SU_EEEEENS5_IJNS4_10UnderscoreESX_SX_EEEEENS4_13SM90_TMA_LOADENS4_14ComposedLayoutINS4_7SwizzleILi1ELi4ELi3EEENS4_18smem_ptr_flag_bitsILi8EEENST_INS5_IJNSA_ILi8EEESH_EEENS5_IJSH_SB_EEEEEEEvNS4_8identityES10_S1A_vS1B_EENS_8epilogue10collective6detail29Sm90TmaWarpSpecializedAdapterINS1E_15DefaultEpilogueISJ_SK_SK_NS1D_6thread17LinearCombinationISJ_Li1EffLNS1I_9ScaleType4KindE0ELNS_15FloatRoundStyleE2ESJ_EENS1_15EpilogueDefaultEEEEEvvEEEEvNT_6ParamsE)
        /*0ff8*/ 	.short	0x0210
        /*0ffa*/ 	.short	0x0470


	//----- nvinfo : EIATTR_SW_WAR
	.align		4
.L_38:
        /*0ffc*/ 	.byte	0x04, 0x36
        /*0ffe*/ 	.short	(.L_40 - .L_39)
.L_39:
        /*1000*/ 	.word	0x00000008
.L_40:


//--------------------- .nv.callgraph             --------------------------
	.section	.nv.callgraph,"",@"SHT_CUDA_CALLGRAPH"
	.align	4
	.sectionentsize	8
	.align		4
        /*0000*/ 	.word	0x00000000
	.align		4
        /*0004*/ 	.word	0xffffffff
	.align		4
        /*0008*/ 	.word	0x00000000
	.align		4
        /*000c*/ 	.word	0xfffffffe
	.align		4
        /*0010*/ 	.word	0x00000000
	.align		4
        /*0014*/ 	.word	0xfffffffd
	.align		4
        /*0018*/ 	.word	0x00000000
	.align		4
        /*001c*/ 	.word	0xfffffffc


//--------------------- .nv.constant4             --------------------------
	.section	.nv.constant4,"a",@progbits
	.align	8
	.align		8
.nv.constant4:
        /*0000*/ 	.dword	_ZN40_INTERNAL_44825dcf_4_k_cu_2c51c13a_213104cuda3std3__45__cpo5beginE
	.align		8
        /*0008*/ 	.dword	_ZN40_INTERNAL_44825dcf_4_k_cu_2c51c13a_213104cuda3std3__45__cpo3endE
	.align		8
        /*0010*/ 	.dword	_ZN40_INTERNAL_44825dcf_4_k_cu_2c51c13a_213104cuda3std3__45__cpo6cbeginE
	.align		8
        /*0018*/ 	.dword	_ZN40_INTERNAL_44825dcf_4_k_cu_2c51c13a_213104cuda3std3__45__cpo4cendE
	.align		8
        /*0020*/ 	.dword	_ZN40_INTERNAL_44825dcf_4_k_cu_2c51c13a_213104cuda3std3__442_GLOBAL__N__44825dcf_4_k_cu_2c51c13a_213106ignoreE
	.align		8
        /*0028*/ 	.dword	_ZN40_INTERNAL_44825dcf_4_k_cu_2c51c13a_213104cuda3std3__419piecewise_constructE
	.align		8
        /*0030*/ 	.dword	_ZN40_INTERNAL_44825dcf_4_k_cu_2c51c13a_213104cuda3std3__48in_placeE
	.align		8
        /*0038*/ 	.dword	_ZN40_INTERNAL_44825dcf_4_k_cu_2c51c13a_213104cuda3std6ranges3__45__cpo4swapE
	.align		8
        /*0040*/ 	.dword	_ZN40_INTERNAL_44825dcf_4_k_cu_2c51c13a_213104cuda3std6ranges3__45__cpo9iter_moveE
	.align		8
        /*0048*/ 	.dword	_ZN40_INTERNAL_44825dcf_4_k_cu_2c51c13a_213104cute7productE
	.align		8
        /*0050*/ 	.dword	_ZN40_INTERNAL_44825dcf_4_k_cu_2c51c13a_213104cute1_E


//--------------------- .text._ZN7cutlass13device_kernelINS_4gemm6kernel13GemmUniversalIN4cute5tupleIJiiiiEEENS1_10collective13CollectiveMmaINS1_37MainloopSm90TmaGmmaWarpSpecializedFP8ILi4ENS5_IJNS4_1CILi1EEESB_SB_EEENS1_32KernelTmaWarpSpecializedPingpongEEENS5_IJNSA_ILi64EEENSA_ILi256EEENSA_ILi32EEEEEENS_12float_e5m2_tENS5_IJlSB_lEEESJ_SK_NS4_8TiledMMAINS4_8MMA_AtomIJNS4_4SM904GMMA31MMA_64x256x32_F32E5M2E5M2_SS_TNILNSO_7ScaleInE1ELSQ_1EEEEEENS4_6LayoutISC_NS5_IJNSA_ILi0EEESU_SU_EEEEENS5_IJNS4_10UnderscoreESX_SX_EEEEENS4_13SM90_TMA_LOADENS4_14ComposedLayoutINS4_7SwizzleILi1ELi4ELi3EEENS4_18smem_ptr_flag_bitsILi8EEENST_INS5_IJNSA_ILi8EEESH_EEENS5_IJSH_SB_EEEEEEEvNS4_8identityES10_S1A_vS1B_EENS_8epilogue10collective6detail29Sm90TmaWarpSpecializedAdapterINS1E_15DefaultEpilogueISJ_SK_SK_NS1D_6thread17LinearCombinationISJ_Li1EffLNS1I_9ScaleType4KindE0ELNS_15FloatRoundStyleE2ESJ_EENS1_15EpilogueDefaultEEEEEvvEEEEvNT_6ParamsE --------------------------
	.section	.text._ZN7cutlass13device_kernelINS_4gemm6kernel13GemmUniversalIN4cute5tupleIJiiiiEEENS1_10collective13CollectiveMmaINS1_37MainloopSm90TmaGmmaWarpSpecializedFP8ILi4ENS5_IJNS4_1CILi1EEESB_SB_EEENS1_32KernelTmaWarpSpecializedPingpongEEENS5_IJNSA_ILi64EEENSA_ILi256EEENSA_ILi32EEEEEENS_12float_e5m2_tENS5_IJlSB_lEEESJ_SK_NS4_8TiledMMAINS4_8MMA_AtomIJNS4_4SM904GMMA31MMA_64x256x32_F32E5M2E5M2_SS_TNILNSO_7ScaleInE1ELSQ_1EEEEEENS4_6LayoutISC_NS5_IJNSA_ILi0EEESU_SU_EEEEENS5_IJNS4_10UnderscoreESX_SX_EEEEENS4_13SM90_TMA_LOADENS4_14ComposedLayoutINS4_7SwizzleILi1ELi4ELi3EEENS4_18smem_ptr_flag_bitsILi8EEENST_INS5_IJNSA_ILi8EEESH_EEENS5_IJSH_SB_EEEEEEEvNS4_8identityES10_S1A_vS1B_EENS_8epilogue10collective6detail29Sm90TmaWarpSpecializedAdapterINS1E_15DefaultEpilogueISJ_SK_SK_NS1D_6thread17LinearCombinationISJ_Li1EffLNS1I_9ScaleType4KindE0ELNS_15FloatRoundStyleE2ESJ_EENS1_15EpilogueDefaultEEEEEvvEEEEvNT_6ParamsE,"ax",@progbits
	.align	128
.text._ZN7cutlass13device_kernelINS_4gemm6kernel13GemmUniversalIN4cute5tupleIJiiiiEEENS1_10collective13CollectiveMmaINS1_37MainloopSm90TmaGmmaWarpSpecializedFP8ILi4ENS5_IJNS4_1CILi1EEESB_SB_EEENS1_32KernelTmaWarpSpecializedPingpongEEENS5_IJNSA_ILi64EEENSA_ILi256EEENSA_ILi32EEEEEENS_12float_e5m2_tENS5_IJlSB_lEEESJ_SK_NS4_8TiledMMAINS4_8MMA_AtomIJNS4_4SM904GMMA31MMA_64x256x32_F32E5M2E5M2_SS_TNILNSO_7ScaleInE1ELSQ_1EEEEEENS4_6LayoutISC_NS5_IJNSA_ILi0EEESU_SU_EEEEENS5_IJNS4_10UnderscoreESX_SX_EEEEENS4_13SM90_TMA_LOADENS4_14ComposedLayoutINS4_7SwizzleILi1ELi4ELi3EEENS4_18smem_ptr_flag_bitsILi8EEENST_INS5_IJNSA_ILi8EEESH_EEENS5_IJSH_SB_EEEEEEEvNS4_8identityES10_S1A_vS1B_EENS_8epilogue10collective6detail29Sm90TmaWarpSpecializedAdapterINS1E_15DefaultEpilogueISJ_SK_SK_NS1D_6thread17LinearCombinationISJ_Li1EffLNS1I_9ScaleType4KindE0ELNS_15FloatRoundStyleE2ESJ_EENS1_15EpilogueDefaultEEEEEvvEEEEvNT_6ParamsE:
        .type           _ZN7cutlass13device_kernelINS_4gemm6kernel13GemmUniversalIN4cute5tupleIJiiiiEEENS1_10collective13CollectiveMmaINS1_37MainloopSm90TmaGmmaWarpSpecializedFP8ILi4ENS5_IJNS4_1CILi1EEESB_SB_EEENS1_32KernelTmaWarpSpecializedPingpongEEENS5_IJNSA_ILi64EEENSA_ILi256EEENSA_ILi32EEEEEENS_12float_e5m2_tENS5_IJlSB_lEEESJ_SK_NS4_8TiledMMAINS4_8MMA_AtomIJNS4_4SM904GMMA31MMA_64x256x32_F32E5M2E5M2_SS_TNILNSO_7ScaleInE1ELSQ_1EEEEEENS4_6LayoutISC_NS5_IJNSA_ILi0EEESU_SU_EEEEENS5_IJNS4_10UnderscoreESX_SX_EEEEENS4_13SM90_TMA_LOADENS4_14ComposedLayoutINS4_7SwizzleILi1ELi4ELi3EEENS4_18smem_ptr_flag_bitsILi8EEENST_INS5_IJNSA_ILi8EEESH_EEENS5_IJSH_SB_EEEEEEEvNS4_8identityES10_S1A_vS1B_EENS_8epilogue10collective6detail29Sm90TmaWarpSpecializedAdapterINS1E_15DefaultEpilogueISJ_SK_SK_NS1D_6thread17LinearCombinationISJ_Li1EffLNS1I_9ScaleType4KindE0ELNS_15FloatRoundStyleE2ESJ_EENS1_15EpilogueDefaultEEEEEvvEEEEvNT_6ParamsE,@function
        .size           _ZN7cutlass13device_kernelINS_4gemm6kernel13GemmUniversalIN4cute5tupleIJiiiiEEENS1_10collective13CollectiveMmaINS1_37MainloopSm90TmaGmmaWarpSpecializedFP8ILi4ENS5_IJNS4_1CILi1EEESB_SB_EEENS1_32KernelTmaWarpSpecializedPingpongEEENS5_IJNSA_ILi64EEENSA_ILi256EEENSA_ILi32EEEEEENS_12float_e5m2_tENS5_IJlSB_lEEESJ_SK_NS4_8TiledMMAINS4_8MMA_AtomIJNS4_4SM904GMMA31MMA_64x256x32_F32E5M2E5M2_SS_TNILNSO_7ScaleInE1ELSQ_1EEEEEENS4_6LayoutISC_NS5_IJNSA_ILi0EEESU_SU_EEEEENS5_IJNS4_10UnderscoreESX_SX_EEEEENS4_13SM90_TMA_LOADENS4_14ComposedLayoutINS4_7SwizzleILi1ELi4ELi3EEENS4_18smem_ptr_flag_bitsILi8EEENST_INS5_IJNSA_ILi8EEESH_EEENS5_IJSH_SB_EEEEEEEvNS4_8identityES10_S1A_vS1B_EENS_8epilogue10collective6detail29Sm90TmaWarpSpecializedAdapterINS1E_15DefaultEpilogueISJ_SK_SK_NS1D_6thread17LinearCombinationISJ_Li1EffLNS1I_9ScaleType4KindE0ELNS_15FloatRoundStyleE2ESJ_EENS1_15EpilogueDefaultEEEEEvvEEEEvNT_6ParamsE,(.L_x_331 - _ZN7cutlass13device_kernelINS_4gemm6kernel13GemmUniversalIN4cute5tupleIJiiiiEEENS1_10collective13CollectiveMmaINS1_37MainloopSm90TmaGmmaWarpSpecializedFP8ILi4ENS5_IJNS4_1CILi1EEESB_SB_EEENS1_32KernelTmaWarpSpecializedPingpongEEENS5_IJNSA_ILi64EEENSA_ILi256EEENSA_ILi32EEEEEENS_12float_e5m2_tENS5_IJlSB_lEEESJ_SK_NS4_8TiledMMAINS4_8MMA_AtomIJNS4_4SM904GMMA31MMA_64x256x32_F32E5M2E5M2_SS_TNILNSO_7ScaleInE1ELSQ_1EEEEEENS4_6LayoutISC_NS5_IJNSA_ILi0EEESU_SU_EEEEENS5_IJNS4_10UnderscoreESX_SX_EEEEENS4_13SM90_TMA_LOADENS4_14ComposedLayoutINS4_7SwizzleILi1ELi4ELi3EEENS4_18smem_ptr_flag_bitsILi8EEENST_INS5_IJNSA_ILi8EEESH_EEENS5_IJSH_SB_EEEEEEEvNS4_8identityES10_S1A_vS1B_EENS_8epilogue10collective6detail29Sm90TmaWarpSpecializedAdapterINS1E_15DefaultEpilogueISJ_SK_SK_NS1D_6thread17LinearCombinationISJ_Li1EffLNS1I_9ScaleType4KindE0ELNS_15FloatRoundStyleE2ESJ_EENS1_15EpilogueDefaultEEEEEvvEEEEvNT_6ParamsE)
        .other          _ZN7cutlass13device_kernelINS_4gemm6kernel13GemmUniversalIN4cute5tupleIJiiiiEEENS1_10collective13CollectiveMmaINS1_37MainloopSm90TmaGmmaWarpSpecializedFP8ILi4ENS5_IJNS4_1CILi1EEESB_SB_EEENS1_32KernelTmaWarpSpecializedPingpongEEENS5_IJNSA_ILi64EEENSA_ILi256EEENSA_ILi32EEEEEENS_12float_e5m2_tENS5_IJlSB_lEEESJ_SK_NS4_8TiledMMAINS4_8MMA_AtomIJNS4_4SM904GMMA31MMA_64x256x32_F32E5M2E5M2_SS_TNILNSO_7ScaleInE1ELSQ_1EEEEEENS4_6LayoutISC_NS5_IJNSA_ILi0EEESU_SU_EEEEENS5_IJNS4_10UnderscoreESX_SX_EEEEENS4_13SM90_TMA_LOADENS4_14ComposedLayoutINS4_7SwizzleILi1ELi4ELi3EEENS4_18smem_ptr_flag_bitsILi8EEENST_INS5_IJNSA_ILi8EEESH_EEENS5_IJSH_SB_EEEEEEEvNS4_8identityES10_S1A_vS1B_EENS_8epilogue10collective6detail29Sm90TmaWarpSpecializedAdapterINS1E_15DefaultEpilogueISJ_SK_SK_NS1D_6thread17LinearCombinationISJ_Li1EffLNS1I_9ScaleType4KindE0ELNS_15FloatRoundStyleE2ESJ_EENS1_15EpilogueDefaultEEEEEvvEEEEvNT_6ParamsE,@"STO_CUDA_ENTRY STV_DEFAULT"
_ZN7cutlass13device_kernelINS_4gemm6kernel13GemmUniversalIN4cute5tupleIJiiiiEEENS1_10collective13CollectiveMmaINS1_37MainloopSm90TmaGmmaWarpSpecializedFP8ILi4ENS5_IJNS4_1CILi1EEESB_SB_EEENS1_32KernelTmaWarpSpecializedPingpongEEENS5_IJNSA_ILi64EEENSA_ILi256EEENSA_ILi32EEEEEENS_12float_e5m2_tENS5_IJlSB_lEEESJ_SK_NS4_8TiledMMAINS4_8MMA_AtomIJNS4_4SM904GMMA31MMA_64x256x32_F32E5M2E5M2_SS_TNILNSO_7ScaleInE1ELSQ_1EEEEEENS4_6LayoutISC_NS5_IJNSA_ILi0EEESU_SU_EEEEENS5_IJNS4_10UnderscoreESX_SX_EEEEENS4_13SM90_TMA_LOADENS4_14ComposedLayoutINS4_7SwizzleILi1ELi4ELi3EEENS4_18smem_ptr_flag_bitsILi8EEENST_INS5_IJNSA_ILi8EEESH_EEENS5_IJSH_SB_EEEEEEEvNS4_8identityES10_S1A_vS1B_EENS_8epilogue10collective6detail29Sm90TmaWarpSpecializedAdapterINS1E_15DefaultEpilogueISJ_SK_SK_NS1D_6thread17LinearCombinationISJ_Li1EffLNS1I_9ScaleType4KindE0ELNS_15FloatRoundStyleE2ESJ_EENS1_15EpilogueDefaultEEEEEvvEEEEvNT_6ParamsE:
[----:B------:R-:W0:Y:S02]  /*0000*/  LDC R1, c[0x0][0x28] ;  /* 0x00000a00ff017b82 */ /* 0x000e240000000800 */
[----:B0-----:R-:W-:Y:S01]  /*0010*/  VIADD R1, R1, 0xfffffef0 ;  /* 0xfffffef001017836 */ /* 0x001fe20000000000 */
[----:B------:R-:W0:Y:S01]  /*0020*/  S2R R2, SR_TID.X ;  /* 0x0000000000027919 */ /* 0x000e220000002100 */
[----:B------:R-:W-:Y:S01]  /*0030*/  ELECT P0, URZ, PT ;  /* 0x00000000003f782f */ /* 0x000fe20003800000 */
[----:B------:R-:W-:Y:S01]  /*0040*/  BSSY B0, `(.L_x_0) ;  /* 0x0000014000007945 */ /* 0x000fe20003800000 */
[----:B0-----:R-:W-:-:S05]  /*0050*/  SHF.R.U32.HI R0, RZ, 0x5, R2 ;  /* 0x00000005ff007819 */ /* 0x001fca0000011602 */
[----:B------:R-:W0:Y:S02]  /*0060*/  SHFL.IDX PT, R3, R0, RZ, 0x1f ;  /* 0x00001fff00037589 */ /* 0x000e2400000e0000 */
[----:B0-----:R-:W-:Y:S02]  /*0070*/  R2UR UR8, R3 ;  /* 0x00000000030872ca */ /* 0x001fe400000e0000 */
[----:B------:R-:W-:-:S05]  /*0080*/  SHF.R.U32.HI R3, RZ, 0x7, R2 ;  /* 0x00000007ff037819 */ /* 0x000fca0000011602 */
[----:B------:R0:W1:Y:S06]  /*0090*/  SHFL.IDX PT, R4, R3, RZ, 0x1f ;  /* 0x00001fff03047589 */ /* 0x00006c00000e0000 */
[----:B------:R-:W-:Y:S02]  /*00a0*/  USHF.R.S32.HI UR4, URZ, 0x1f, UR8 ;  /* 0x0000001f3f047899 */ /* 0x000fe40008011408 */
[----:B------:R-:W-:Y:S02]  /*00b0*/  ISETP.NE.OR P0, PT, RZ, UR8, !P0 ;  /* 0x00000008ff007c0c */ /* 0x000fe4000c705670 */
[----:B------:R-:W-:-:S04]  /*00c0*/  ULEA.HI UR4, UR4, UR8, URZ, 0x2 ;  /* 0x0000000804047291 */ /* 0x000fc8000f8f103f */
[----:B------:R-:W-:-:S04]  /*00d0*/  ULOP3.LUT UR4, UR4, 0xfffffffc, URZ, 0xc0, !UPT ;  /* 0xfffffffc04047892 */ /* 0x000fc8000f8ec03f */
[----:B------:R-:W-:-:S03]  /*00e0*/  UIADD3 UR8, UR8, -UR4, URZ ;  /* 0x8000000408087290 */ /* 0x000fc6000fffe03f */
[----:B0-----:R-:W-:Y:S09]  /*00f0*/  @P0 BRA `(.L_x_1) ;  /* 0x0000000000200947 */ /* 0x001ff20003800000 */
[----:B------:R-:W-:Y:S02]  /*0100*/  ULDC.64 UR4, c[0x0][0x198] ;  /* 0x0000660000047ab9 */ /* 0x000fe40000000a00 */
[----:B------:R-:W-:Y:S02]  /*0110*/  UIADD3 UR6, UP0, UR4, 0xf0, URZ ;  /* 0x000000f004067890 */ /* 0x000fe4000ff1e03f */
[----:B------:R-:W-:Y:S02]  /*0120*/  UIADD3 UR4, UP1, UR4, 0x1f0, URZ ;  /* 0x000001f004047890 */ /* 0x000fe4000ff3e03f */
[----:B------:R-:W-:Y:S02]  /*0130*/  UIADD3.X UR7, URZ, UR5, URZ, UP0, !UPT ;  /* 0x000000053f077290 */ /* 0x000fe400087fe43f */
[----:B------:R-:W-:-:S07]  /*0140*/  UIADD3.X UR5, URZ, UR5, URZ, UP1, !UPT ;  /* 0x000000053f057290 */ /* 0x000fce0008ffe43f */
[----:B------:R0:W-:Y:S02]  /*0150*/  UTMACCTL.PF [UR6] ;  /* 0x00000000060079b9 */ /* 0x0001e40008040000 */
[----:B------:R0:W-:Y:S02]  /*0160*/  UTMACCTL.PF [UR4] ;  /* 0x00000000040079b9 */ /* 0x0001e40008040000 */
[----:B0-----:R-:W-:Y:S01]  /*0170*/  NOP ;  /* 0x0000000000007918 */ /* 0x001fe20000000000 */
.L_x_1:
[----:B------:R-:W-:Y:S05]  /*0180*/  BSYNC B0 ;  /* 0x0000000000007941 */ /* 0x000fea0003800000 */
.L_x_0:
[----:B------:R-:W0:Y:S01]  /*0190*/  SHFL.IDX PT, R5, R0, RZ, 0x1f ;  /* 0x00001fff00057589 */ /* 0x000e2200000e0000 */
[----:B-1----:R-:W-:Y:S01]  /*01a0*/  R2UR UR18, R4 ;  /* 0x00000000041272ca */ /* 0x002fe200000e0000 */
[----:B------:R-:W-:-:S04]  /*01b0*/  UISETP.NE.AND UP0, UPT, UR8, 0x3, UPT ;  /* 0x000000030800788c */ /* 0x000fc8000bf05270 */
[----:B------:R-:W-:-:S08]  /*01c0*/  UISETP.EQ.OR UP0, UPT, UR8, URZ, !UP0 ;  /* 0x0000003f0800728c */ /* 0x000fd0000c702670 */
[----:B------:R-:W-:Y:S02]  /*01d0*/  UIADD3 UR16, UR18, -0x1, URZ ;  /* 0xffffffff12107890 */ /* 0x000fe4000fffe03f */
[----:B------:R-:W-:Y:S02]  /*01e0*/  UISETP.EQ.AND UP0, UPT, UR18, URZ, UP0 ;  /* 0x0000003f1200728c */ /* 0x000fe40008702270 */
[----:B------:R-:W-:Y:S02]  /*01f0*/  UISETP.GE.U32.AND UP1, UPT, UR16, 0x2, UPT ;  /* 0x000000021000788c */ /* 0x000fe4000bf26070 */
[----:B------:R-:W-:Y:S01]  /*0200*/  USEL UR13, URZ, 0x1, !UP0 ;  /* 0x000000013f0d7887 */ /* 0x000fe2000c000000 */
[----:B0-----:R-:W-:-:S03]  /*0210*/  ISETP.NE.AND P0, PT, R5, RZ, PT ;  /* 0x000000ff0500720c */ /* 0x001fc60003f05270 */
[----:B------:R-:W-:-:S10]  /*0220*/  USEL UR13, UR13, 0x2, UP1 ;  /* 0x000000020d0d7887 */ /* 0x000fd40008800000 */
[----:B------:R-:W-:Y:S05]  /*0230*/  @P0 BRA `(.L_x_2) ;  /* 0x0000000000580947 */ /* 0x000fea0003800000 */
[----:B------:R-:W0:Y:S01]  /*0240*/  S2UR UR9, SR_CgaCtaId ;  /* 0x00000000000979c3 */ /* 0x000e220000008800 */
[----:B------:R-:W-:Y:S01]  /*0250*/  UMOV UR4, 0x400 ;  /* 0x0000040000047882 */ /* 0x000fe20000000000 */
[----:B------:R-:W-:Y:S01]  /*0260*/  UMOV UR5, 0x1 ;  /* 0x0000000100057882 */ /* 0x000fe20000000000 */
[----:B------:R-:W-:Y:S01]  /*0270*/  UMOV UR6, 0x80 ;  /* 0x0000008000067882 */ /* 0x000fe20000000000 */
[----:B------:R-:W-:Y:S01]  /*0280*/  ELECT P0, URZ, PT ;  /* 0x00000000003f782f */ /* 0x000fe20003800000 */
[----:B------:R-:W-:-:S04]  /*0290*/  UIADD3 UR6, -UR6, 0x100000, URZ ;  /* 0x0010000006067890 */ /* 0x000fc8000fffe13f */
[----:B------:R-:W-:Y:S02]  /*02a0*/  USHF.L.U32 UR7, UR6, 0xb, URZ ;  /* 0x0000000b06077899 */ /* 0x000fe4000800063f */
[----:B------:R-:W-:Y:S02]  /*02b0*/  USHF.L.U32 UR6, UR6, 0x1, URZ ;  /* 0x0000000106067899 */ /* 0x000fe4000800063f */
[----:B0-----:R-:W-:Y:S02]  /*02c0*/  ULEA UR9, UR9, UR4, 0x18 ;  /* 0x0000000409097291 */ /* 0x001fe4000f8ec03f */
[----:B------:R-:W-:-:S04]  /*02d0*/  UIADD3 UR4, -UR5, 0x100000, URZ ;  /* 0x0010000005047890 */ /* 0x000fc8000fffe13f */
[----:B------:R-:W-:Y:S02]  /*02e0*/  USHF.L.U32 UR5, UR4, 0xb, URZ ;  /* 0x0000000b04057899 */ /* 0x000fe4000800063f */
[----:B------:R-:W-:Y:S01]  /*02f0*/  USHF.L.U32 UR4, UR4, 0x1, URZ ;  /* 0x0000000104047899 */ /* 0x000fe2000800063f */
[----:B------:R-:W0:Y:S11]  /*0300*/  FENCE.VIEW.ASYNC.S ;  /* 0x00000000000073c6 */ /* 0x000e360000000000 */
[----:B0-----:R0:W1:Y:S01]  /*0310*/  SYNCS.EXCH.64 URZ, [UR9], UR4 ;  /* 0x00000004093f75b2 */ /* 0x0010620008000100 */
[----:B------:R0:W2:Y:S01]  /*0320*/  SYNCS.EXCH.64 URZ, [UR9+0x20], UR6 ;  /* 0x00002006093f75b2 */ /* 0x0000a20008000100 */
[----:B------:R0:W3:Y:S01]  /*0330*/  SYNCS.EXCH.64 URZ, [UR9+0x8], UR4 ;  /* 0x00000804093f75b2 */ /* 0x0000e20008000100 */
[----:B------:R0:W4:Y:S01]  /*0340*/  SYNCS.EXCH.64 URZ, [UR9+0x28], UR6 ;  /* 0x00002806093f75b2 */ /* 0x0001220008000100 */
[----:B------:R0:W0:Y:S01]  /*0350*/  SYNCS.EXCH.64 URZ, [UR9+0x10], UR4 ;  /* 0x00001004093f75b2 */ /* 0x0000220008000100 */
[----:B------:R0:W0:Y:S01]  /*0360*/  SYNCS.EXCH.64 URZ, [UR9+0x30], UR6 ;  /* 0x00003006093f75b2 */ /* 0x0000220008000100 */
[----:B------:R0:W0:Y:S01]  /*0370*/  SYNCS.EXCH.64 URZ, [UR9+0x18], UR4 ;  /* 0x00001804093f75b2 */ /* 0x0000220008000100 */
[----:B------:R0:W0:Y:S01]  /*0380*/  SYNCS.EXCH.64 URZ, [UR9+0x38], UR6 ;  /* 0x00003806093f75b2 */ /* 0x0000220008000100 */
[----:B------:R-:W-:Y:S01]  /*0390*/  NOP ;  /* 0x0000000000007918 */ /* 0x000fe20000000000 */
.L_x_2:
[----:B------:R-:W5:Y:S01]  /*03a0*/  SHFL.IDX PT, R5, R0, RZ, 0x1f ;  /* 0x00001fff00057589 */ /* 0x000f6200000e0000 */
[----:B------:R-:W-:Y:S01]  /*03b0*/  ELECT P0, URZ, PT ;  /* 0x00000000003f782f */ /* 0x000fe20003800000 */
[----:B------:R-:W-:Y:S01]  /*03c0*/  NOP ;  /* 0x0000000000007918 */ /* 0x000fe20000000000 */
[----:B------:R-:W-:Y:S01]  /*03d0*/  ELECT P1, URZ, PT ;  /* 0x00000000003f782f */ /* 0x000fe20003820000 */
[----:B------:R-:W1:Y:S01]  /*03e0*/  SHFL.IDX PT, R4, R0, RZ, 0x1f ;  /* 0x00001fff00047589 */ /* 0x000e6200000e0000 */
[----:B0-----:R-:W-:Y:S01]  /*03f0*/  UMOV UR4, 0x20 ;  /* 0x0000002000047882 */ /* 0x001fe20000000000 */
[----:B------:R-:W-:Y:S01]  /*0400*/  UMOV UR12, 0x80 ;  /* 0x00000080000c7882 */ /* 0x000fe20000000000 */
[----:B------:R-:W-:Y:S01]  /*0410*/  NOP ;  /* 0x0000000000007918 */ /* 0x000fe20000000000 */
[----:B------:R0:W2:Y:S01]  /*0420*/  SHFL.IDX PT, R0, R3, RZ, 0x1f ;  /* 0x00001fff03007589 */ /* 0x0000a200000e0000 */
[----:B------:R-:W-:Y:S01]  /*0430*/  ULDC.64 UR24, c[0x0][0x208] ;  /* 0x0000820000187ab9 */ /* 0x000fe20000000a00 */
[----:B0-----:R-:W-:-:S04]  /*0440*/  SHF.R.S32.HI R3, RZ, 0x1f, R2 ;  /* 0x0000001fff037819 */ /* 0x001fc80000011402 */
[----:B------:R-:W-:Y:S02]  /*0450*/  LEA.HI R3, R3, R2, RZ, 0x7 ;  /* 0x0000000203037211 */ /* 0x000fe400078f38ff */
[----:B-----5:R-:W-:Y:S02]  /*0460*/  ISETP.NE.OR P0, PT, R5, RZ, !P0 ;  /* 0x000000ff0500720c */ /* 0x020fe40004705670 */
[----:B------:R-:W-:Y:S02]  /*0470*/  LOP3.LUT R3, R3, 0xffffff80, RZ, 0xc0, !PT ;  /* 0xffffff8003037812 */ /* 0x000fe400078ec0ff */
[----:B-1----:R-:W-:-:S03]  /*0480*/  ISETP.NE.OR P1, PT, R4, RZ, !P1 ;  /* 0x000000ff0400720c */ /* 0x002fc60004f25670 */
[----:B------:R-:W-:Y:S01]  /*0490*/  IMAD.IADD R3, R2, 0x1, -R3 ;  /* 0x0000000102037824 */ /* 0x000fe200078e0a03 */
[----:B--2---:R-:W-:-:S05]  /*04a0*/  R2UR UR17, R0 ;  /* 0x00000000001172ca */ /* 0x004fca00000e0000 */
[----:B------:R-:W-:-:S04]  /*04b0*/  VOTEU.ALL UP0, P0 ;  /* 0x00000000003f7886 */ /* 0x000fc80000000000 */
[----:B------:R-:W-:Y:S01]  /*04c0*/  VOTEU.ALL UP1, P1 ;  /* 0x00000000003f7886 */ /* 0x000fe20000820000 */
[----:B------:R-:W0:Y:S01]  /*04d0*/  @!UP0 S2UR UR7, SR_CgaCtaId ;  /* 0x00000000000789c3 */ /* 0x000e220000008800 */
[----:B------:R-:W-:Y:S01]  /*04e0*/  @!UP0 UMOV UR6, 0x400 ;  /* 0x0000040000068882 */ /* 0x000fe20000000000 */
[----:B------:R-:W-:-:S04]  /*04f0*/  @!UP0 UIADD3 UR4, -UR4, 0x100000, URZ ;  /* 0x0010000004048890 */ /* 0x000fc8000fffe13f */
[----:B------:R-:W-:Y:S02]  /*0500*/  @!UP0 USHF.L.U32 UR5, UR4, 0xb, URZ ;  /* 0x0000000b04058899 */ /* 0x000fe4000800063f */
[----:B------:R-:W-:Y:S01]  /*0510*/  @!UP0 USHF.L.U32 UR4, UR4, 0x1, URZ ;  /* 0x0000000104048899 */ /* 0x000fe2000800063f */
[----:B------:R-:W-:Y:S01]  /*0520*/  @!UP1 UMOV UR10, 0x400 ;  /* 0x00000400000a9882 */ /* 0x000fe20000000000 */
[----:B------:R-:W-:Y:S01]  /*0530*/  VOTEU.ALL UP2, P1 ;  /* 0x00000000003f7886 */ /* 0x000fe20000840000 */
[----:B------:R-:W-:Y:S01]  /*0540*/  VOTEU.ALL UP3, P1 ;  /* 0x00000000003f7886 */ /* 0x000fe20000860000 */
[----:B------:R-:W-:Y:S01]  /*0550*/  VOTEU.ALL UP4, P1 ;  /* 0x00000000003f7886 */ /* 0x000fe20000880000 */
[----:B------:R-:W1:Y:S01]  /*0560*/  @!UP1 S2UR UR11, SR_CgaCtaId ;  /* 0x00000000000b99c3 */ /* 0x000e620000008800 */
[----:B------:R-:W-:Y:S01]  /*0570*/  VOTEU.ALL UP5, P1 ;  /* 0x00000000003f7886 */ /* 0x000fe200008a0000 */
[----:B------:R-:W-:Y:S01]  /*0580*/  ISETP.NE.AND P1, PT, RZ, UR18, PT ;  /* 0x00000012ff007c0c */ /* 0x000fe2000bf25270 */
[----:B0-----:R-:W-:-:S02]  /*0590*/  @!UP0 ULEA UR9, UR7, UR6, 0x18 ;  /* 0x0000000607098291 */ /* 0x001fc4000f8ec03f */
[----:B------:R-:W-:-:S04]  /*05a0*/  @!UP1 UIADD3 UR6, -UR12, 0x100000, URZ ;  /* 0x001000000c069890 */ /* 0x000fc8000fffe13f */
[----:B------:R-:W-:Y:S02]  /*05b0*/  @!UP1 USHF.L.U32 UR7, UR6, 0xb, URZ ;  /* 0x0000000b06079899 */ /* 0x000fe4000800063f */
[----:B------:R-:W-:Y:S01]  /*05c0*/  @!UP1 USHF.L.U32 UR6, UR6, 0x1, URZ ;  /* 0x0000000106069899 */ /* 0x000fe2000800063f */
[----:B------:R-:W-:Y:S01]  /*05d0*/  VOTEU.ALL UP0, P0 ;  /* 0x00000000003f7886 */ /* 0x000fe20000000000 */
[----:B-1----:R-:W-:Y:S01]  /*05e0*/  @!UP1 ULEA UR10, UR11, UR10, 0x18 ;  /* 0x0000000a0b0a9291 */ /* 0x002fe2000f8ec03f */
[----:B------:R-:W-:Y:S01]  /*05f0*/  VOTEU.ALL UP1, P0 ;  /* 0x00000000003f7886 */ /* 0x000fe20000020000 */
[----:B------:R-:W0:Y:S02]  /*0600*/  FENCE.VIEW.ASYNC.S ;  /* 0x00000000000073c6 */ /* 0x000e240000000000 */
[----:B0-----:R-:W3:Y:S02]  /*0610*/  @!UP0 SYNCS.EXCH.64 URZ, [UR9+0x70], UR4 ;  /* 0x00007004093f85b2 */ /* 0x001ee40008000100 */
[----:B------:R0:W3:Y:S01]  /*0620*/  @!UP1 SYNCS.EXCH.64 URZ, [UR9+0x78], UR4 ;  /* 0x00007804093f95b2 */ /* 0x0000e20008000100 */
[----:B------:R-:W-:Y:S01]  /*0630*/  NOP ;  /* 0x0000000000007918 */ /* 0x000fe20000000000 */
[----:B0-----:R-:W-:-:S02]  /*0640*/  ULDC.64 UR4, c[0x0][0x598] ;  /* 0x0001660000047ab9 */ /* 0x001fc40000000a00 */
[----:B------:R-:W-:Y:S02]  /*0650*/  ISETP.NE.U32.AND P0, PT, RZ, UR4, PT ;  /* 0x00000004ff007c0c */ /* 0x000fe4000bf05070 */
[----:B------:R0:W3:Y:S02]  /*0660*/  @!UP2 SYNCS.EXCH.64 URZ, [UR10+0x50], UR6 ;  /* 0x000050060a3fa5b2 */ /* 0x0000e40008000100 */
[----:B------:R-:W-:Y:S01]  /*0670*/  ISETP.NE.AND.EX P0, PT, RZ, UR5, PT, P0 ;  /* 0x00000005ff007c0c */ /* 0x000fe2000bf05300 */
[----:B------:R0:W3:Y:S01]  /*0680*/  @!UP3 SYNCS.EXCH.64 URZ, [UR10+0x58], UR6 ;  /* 0x000058060a3fb5b2 */ /* 0x0000e20008000100 */
[----:B------:R0:W3:Y:S01]  /*0690*/  @!UP4 SYNCS.EXCH.64 URZ, [UR10+0x60], UR6 ;  /* 0x000060060a3fc5b2 */ /* 0x0000e20008000100 */
[----:B------:R0:W3:Y:S01]  /*06a0*/  @!UP5 SYNCS.EXCH.64 URZ, [UR10+0x68], UR6 ;  /* 0x000068060a3fd5b2 */ /* 0x0000e20008000100 */
[----:B------:R-:W-:Y:S01]  /*06b0*/  NOP ;  /* 0x0000000000007918 */ /* 0x000fe20000000000 */
[----:B---34-:R-:W-:Y:S08]  /*06c0*/  BAR.SYNC.DEFER_BLOCKING 0x0 ;  /* 0x0000000000007b1d */ /* 0x018ff00000010000 */
[----:B0-----:R-:W-:Y:S05]  /*06d0*/  @!P0 BRA `(.L_x_3) ;  /* 0x0000000000208947 */ /* 0x001fea0003800000 */
[----:B------:R-:W0:Y:S02]  /*06e0*/  LDC.64 R4, c[0x0][0x598] ;  /* 0x00016600ff047b82 */ /* 0x000e240000000a00 */
[----:B0-----:R-:W2:Y:S02]  /*06f0*/  LDG.E.64 R4, desc[UR24][R4.64] ;  /* 0x0000001804047981 */ /* 0x001ea4000c1e1b00 */
[----:B--2---:R-:W-:-:S04]  /*0700*/  ISETP.NE.U32.AND P0, PT, R4, RZ, PT ;  /* 0x000000ff0400720c */ /* 0x004fc80003f05070 */
[----:B------:R-:W-:-:S13]  /*0710*/  ISETP.NE.AND.EX P0, PT, R5, RZ, PT, P0 ;  /* 0x000000ff0500720c */ /* 0x000fda0003f05300 */
[----:B------:R-:W-:Y:S05]  /*0720*/  @!P0 BRA `(.L_x_3) ;  /* 0x00000000000c8947 */ /* 0x000fea0003800000 */
[----:B------:R-:W2:Y:S02]  /*0730*/  LD.E R4, desc[UR24][R4.64] ;  /* 0x0000001804047980 */ /* 0x000ea4000c101900 */
[----:B--2---:R-:W-:Y:S01]  /*0740*/  R2UR UR27, R4 ;  /* 0x00000000041b72ca */ /* 0x004fe200000e0000 */
[----:B------:R-:W-:-:S14]  /*0750*/  BRA `(.L_x_4) ;  /* 0x0000000000247947 */ /* 0x000fdc0003800000 */
.L_x_3:
[----:B------:R-:W-:Y:S02]  /*0760*/  ULDC.64 UR4, c[0x0][0x588] ;  /* 0x0001620000047ab9 */ /* 0x000fe40000000a00 */
[----:B------:R-:W-:-:S04]  /*0770*/  ISETP.NE.U32.AND P0, PT, RZ, UR4, PT ;  /* 0x00000004ff007c0c */ /* 0x000fc8000bf05070 */
[----:B------:R-:W-:-:S13]  /*0780*/  ISETP.NE.AND.EX P0, PT, RZ, UR5, PT, P0 ;  /* 0x00000005ff007c0c */ /* 0x000fda000bf05300 */
[----:B------:R-:W-:Y:S05]  /*0790*/  @!P0 BRA `(.L_x_5) ;  /* 0x0000000000108947 */ /* 0x000fea0003800000 */
[----:B------:R-:W0:Y:S02]  /*07a0*/  LDC.64 R4, c[0x0][0x588] ;  /* 0x00016200ff047b82 */ /* 0x000e240000000a00 */
[----:B0-----:R-:W2:Y:S02]  /*07b0*/  LDG.E R4, desc[UR24][R4.64] ;  /* 0x0000001804047981 */ /* 0x001ea4000c1e1900 */
[----:B--2---:R-:W-:Y:S01]  /*07c0*/  R2UR UR27, R4 ;  /* 0x00000000041b72ca */ /* 0x004fe200000e0000 */
[----:B------:R-:W-:-:S14]  /*07d0*/  BRA `(.L_x_4) ;  /* 0x0000000000047947 */ /* 0x000fdc0003800000 */
.L_x_5:
[----:B------:R-:W-:-:S05]  /*07e0*/  ULDC UR27, c[0x0][0x580] ;  /* 0x00016000001b7ab9 */ /* 0x000fca0000000800 */
.L_x_4:
[----:B------:R-:W-:Y:S02]  /*07f0*/  ULDC.64 UR4, c[0x0][0x5a0] ;  /* 0x0001680000047ab9 */ /* 0x000fe40000000a00 */
[----:B------:R-:W-:-:S04]  /*0800*/  ISETP.NE.U32.AND P0, PT, RZ, UR4, PT ;  /* 0x00000004ff007c0c */ /* 0x000fc8000bf05070 */
[----:B------:R-:W-:-:S13]  /*0810*/  ISETP.NE.AND.EX P0, PT, RZ, UR5, PT, P0 ;  /* 0x00000005ff007c0c */ /* 0x000fda000bf05300 */
[----:B------:R-:W-:Y:S05]  /*0820*/  @!P0 BRA `(.L_x_6) ;  /* 0x0000000000208947 */ /* 0x000fea0003800000 */
        /* <DEDUP_REMOVED lines=8> */
.L_x_6:
        /* <DEDUP_REMOVED lines=8> */
.L_x_8:
[----:B------:R-:W-:-:S05]  /*0930*/  ULDC UR26, c[0x0][0x584] ;  /* 0x00016100001a7ab9 */ /* 0x000fca0000000800 */
.L_x_7:
[----:B------:R-:W0:Y:S01]  /*0940*/  S2UR UR11, SR_CTAID.Y ;  /* 0x00000000000b79c3 */ /* 0x000e220000002600 */
[----:B------:R-:W-:Y:S01]  /*0950*/  ULDC UR5, c[0x0][0x65c] ;  /* 0x0001970000057ab9 */ /* 0x000fe20000000800 */
[----:B------:R-:W-:Y:S01]  /*0960*/  UISETP.NE.AND UP0, UPT, UR18, 0x2, UPT ;  /* 0x000000021200788c */ /* 0x000fe2000bf05270 */
[----:B------:R-:W-:Y:S01]  /*0970*/  IMAD.MOV.U32 R6, RZ, RZ, -0x1 ;  /* 0xffffffffff067424 */ /* 0x000fe200078e00ff */
[----:B------:R-:W-:-:S04]  /*0980*/  UISETP.NE.AND UP2, UPT, UR5, 0x1, UPT ;  /* 0x000000010500788c */ /* 0x000fc8000bf45270 */
[----:B------:R-:W1:Y:S01]  /*0990*/  S2UR UR4, SR_CTAID.X ;  /* 0x00000000000479c3 */ /* 0x000e620000002500 */
[----:B------:R2:W-:Y:S06]  /*09a0*/  STL [R1+0x84], R6 ;  /* 0x0000840601007387 */ /* 0x0005ec0000100800 */
[----:B------:R-:W-:Y:S01]  /*09b0*/  @UP2 ULDC UR14, c[0x0][0x10] ;  /* 0x00000400000e2ab9 */ /* 0x000fe20000000800 */
[----:B------:R-:W-:Y:S01]  /*09c0*/  @UP2 UMOV UR7, URZ ;  /* 0x0000003f00072c82 */ /* 0x000fe20008000000 */
[----:B------:R-:W-:Y:S01]  /*09d0*/  @UP2 UMOV UR5, URZ ;  /* 0x0000003f00052c82 */ /* 0x000fe20008000000 */
[----:B------:R-:W-:Y:S01]  /*09e0*/  @!UP2 ULDC UR10, c[0x0][0xc] ;  /* 0x00000300000aaab9 */ /* 0x000fe20000000800 */
[----:B------:R-:W3:Y:S01]  /*09f0*/  LDC.64 R4, c[0x0][0x650] ;  /* 0x00019400ff047b82 */ /* 0x000ee20000000a00 */
[----:B0-----:R-:W-:-:S02]  /*0a00*/  @UP2 UMOV UR9, UR11 ;  /* 0x0000000b00092c82 */ /* 0x001fc40008000000 */
[----:B------:R-:W-:Y:S01]  /*0a10*/  @UP2 UMOV UR6, UR9 ;  /* 0x0000000900062c82 */ /* 0x000fe20008000000 */
[----:B------:R-:W-:Y:S01]  /*0a20*/  @!UP2 UMOV UR9, UR11 ;  /* 0x0000000b0009ac82 */ /* 0x000fe20008000000 */
[----:B-1----:R-:W-:-:S03]  /*0a30*/  @UP2 UIMAD.WIDE.U32 UR14, UR4, UR14, UR6 ;  /* 0x0000000e040e22a5 */ /* 0x002fc6000f8e0006 */
[----:B------:R-:W-:Y:S01]  /*0a40*/  ULDC UR6, c[0x0][0xc] ;  /* 0x0000030000067ab9 */ /* 0x000fe20000000800 */
[----:B------:R-:W-:Y:S01]  /*0a50*/  @UP2 UIADD3 UR15, UR15, UR5, URZ ;  /* 0x000000050f0f2290 */ /* 0x000fe2000fffe03f */
[----:B------:R-:W-:Y:S02]  /*0a60*/  ULDC UR7, c[0x0][0x10] ;  /* 0x0000040000077ab9 */ /* 0x000fe40000000800 */
[----:B------:R-:W-:Y:S01]  /*0a70*/  UMOV UR5, URZ ;  /* 0x0000003f00057c82 */ /* 0x000fe20008000000 */
[----:B------:R-:W-:Y:S02]  /*0a80*/  UIMAD.WIDE.U32 UR6, UR6, UR7, URZ ;  /* 0x00000007060672a5 */ /* 0x000fe4000f8e003f */
[----:B------:R-:W-:Y:S01]  /*0a90*/  @!UP2 UIMAD.WIDE.U32 UR10, UR10, UR9, UR4 ;  /* 0x000000090a0aa2a5 */ /* 0x000fe2000f8e0004 */
[----:B------:R-:W-:Y:S02]  /*0aa0*/  ULDC UR12, c[0x0][0x14] ;  /* 0x00000500000c7ab9 */ /* 0x000fe40000000800 */
[----:B------:R-:W-:-:S02]  /*0ab0*/  UIMAD.WIDE.U32 UR22, UR6, UR12, URZ ;  /* 0x0000000c061672a5 */ /* 0x000fc4000f8e003f */
[----:B------:R-:W-:Y:S02]  /*0ac0*/  UIMAD UR7, UR7, UR12, URZ ;  /* 0x0000000c070772a4 */ /* 0x000fe4000f8e023f */
[----:B------:R-:W-:Y:S01]  /*0ad0*/  @!UP2 UMOV UR14, UR10 ;  /* 0x0000000a000eac82 */ /* 0x000fe20008000000 */
[----:B------:R-:W-:Y:S01]  /*0ae0*/  @!UP2 UMOV UR15, UR11 ;  /* 0x0000000b000fac82 */ /* 0x000fe20008000000 */
[----:B------:R-:W-:Y:S02]  /*0af0*/  UIADD3 UR7, UR23, UR7, URZ ;  /* 0x0000000717077290 */ /* 0x000fe4000fffe03f */
[----:B------:R-:W-:-:S04]  /*0b00*/  UIADD3 UR6, UP1, UR14, UR22, URZ ;  /* 0x000000160e067290 */ /* 0x000fc8000ff3e03f */
[----:B------:R-:W-:Y:S02]  /*0b10*/  UIADD3.X UR10, UR15, UR7, URZ, UP1, !UPT ;  /* 0x000000070f0a7290 */ /* 0x000fe40008ffe43f */
[----:B------:R-:W-:Y:S02]  /*0b20*/  USEL UR6, UR6, UR14, !UP0 ;  /* 0x0000000e06067287 */ /* 0x000fe4000c000000 */
[----:B------:R-:W-:-:S04]  /*0b30*/  USEL UR10, UR10, UR15, !UP0 ;  /* 0x0000000f0a0a7287 */ /* 0x000fc8000c000000 */
[----:B---3--:R-:W-:Y:S01]  /*0b40*/  ISETP.LE.U32.AND P0, PT, R4, UR6, PT ;  /* 0x0000000604007c0c */ /* 0x008fe2000bf03070 */
[----:B------:R-:W-:Y:S02]  /*0b50*/  IMAD.MOV.U32 R4, RZ, RZ, -0x1 ;  /* 0xffffffffff047424 */ /* 0x000fe400078e00ff */
[----:B------:R-:W-:Y:S02]  /*0b60*/  IMAD.U32 R0, RZ, RZ, UR10 ;  /* 0x0000000aff007e24 */ /* 0x000fe4000f8e00ff */
[----:B--2---:R-:W-:-:S03]  /*0b70*/  IMAD.U32 R6, RZ, RZ, UR6 ;  /* 0x00000006ff067e24 */ /* 0x004fc6000f8e00ff */
[----:B------:R-:W-:Y:S01]  /*0b80*/  ISETP.GE.U32.AND.EX P0, PT, R0, R5, PT, P0 ;  /* 0x000000050000720c */ /* 0x000fe20003f06100 */
[----:B------:R-:W-:Y:S01]  /*0b90*/  IMAD.MOV.U32 R5, RZ, RZ, -0x1 ;  /* 0xffffffffff057424 */ /* 0x000fe200078e00ff */
[----:B------:R-:W-:-:S04]  /*0ba0*/  PRMT R0, RZ, 0x7610, R0 ;  /* 0x00007610ff007816 */ /* 0x000fc80000000000 */
[----:B------:R0:W-:Y:S04]  /*0bb0*/  STL [R1+0x88], R5 ;  /* 0x0000880501007387 */ /* 0x0001e80000100800 */
[----:B------:R1:W-:Y:S01]  /*0bc0*/  STL [R1+0x78], R4 ;  /* 0x0000780401007387 */ /* 0x0003e20000100800 */
[----:B0-----:R-:W-:-:S05]  /*0bd0*/  IMAD.U32 R5, RZ, RZ, UR10 ;  /* 0x0000000aff057e24 */ /* 0x001fca000f8e00ff */
[----:B------:R1:W-:Y:S04]  /*0be0*/  STL [R1+0x7c], R5 ;  /* 0x00007c0501007387 */ /* 0x0003e80000100800 */
[----:B------:R1:W-:Y:S01]  /*0bf0*/  STL [R1+0x80], R6 ;  /* 0x0000800601007387 */ /* 0x0003e20000100800 */
[----:B------:R-:W-:Y:S05]  /*0c00*/  @P0 BRA `(.L_x_9) ;  /* 0x0000000400980947 */ /* 0x000fea0003800000 */
[----:B------:R-:W-:Y:S01]  /*0c10*/  I2FP.F32.U32 R0, UR4 ;  /* 0x0000000400007c45 */ /* 0x000fe20008201000 */
[----:B------:R-:W-:Y:S01]  /*0c20*/  ULDC.64 UR20, c[0x0][0x628] ;  /* 0x00018a0000147ab9 */ /* 0x000fe20000000a00 */
[----:B------:R-:W-:Y:S01]  /*0c30*/  ULDC UR6, c[0x0][0x150] ;  /* 0x0000540000067ab9 */ /* 0x000fe20000000800 */
[----:B------:R-:W-:Y:S01]  /*0c40*/  ISETP.NE.U32.AND P0, PT, RZ, UR20, PT ;  /* 0x00000014ff007c0c */ /* 0x000fe2000bf05070 */
[----:B------:R-:W-:Y:S01]  /*0c50*/  ULDC UR28, c[0x0][0x630] ;  /* 0x00018c00001c7ab9 */ /* 0x000fe20000000800 */
[----:B------:R-:W-:Y:S01]  /*0c60*/  FMUL R0, R0, UR6 ;  /* 0x0000000600007c20 */ /* 0x000fe20008400000 */
[----:B------:R-:W-:Y:S01]  /*0c70*/  R2UR UR29, R6 ;  /* 0x00000000061d72ca */ /* 0x000fe200000e0000 */
[----:B------:R-:W-:Y:S01]  /*0c80*/  ULDC UR31, c[0x0][0x154] ;  /* 0x00005500001f7ab9 */ /* 0x000fe20000000800 */
[----:B------:R-:W-:Y:S01]  /*0c90*/  ISETP.NE.AND.EX P0, PT, RZ, UR21, PT, P0 ;  /* 0x00000015ff007c0c */ /* 0x000fe2000bf05300 */
[----:B-1----:R0:W1:Y:S01]  /*0ca0*/  F2I.U32.TRUNC.NTZ R4, R0 ;  /* 0x0000000000047305 */ /* 0x002062000020f000 */
[----:B------:R-:W-:-:S02]  /*0cb0*/  R2UR UR30, R5 ;  /* 0x00000000051e72ca */ /* 0x000fc400000e0000 */
[----:B------:R-:W-:Y:S02]  /*0cc0*/  R2UR UR10, R6 ;  /* 0x00000000060a72ca */ /* 0x000fe400000e0000 */
[----:B------:R-:W-:-:S07]  /*0cd0*/  R2UR UR11, R5 ;  /* 0x00000000050b72ca */ /* 0x000fce00000e0000 */
[----:B0-----:R-:W-:Y:S08]  /*0ce0*/  @!P0 BRA `(.L_x_10) ;  /* 0x0000000000308947 */ /* 0x001ff00003800000 */
[----:B------:R-:W-:Y:S01]  /*0cf0*/  R2UR UR10, R6 ;  /* 0x00000000060a72ca */ /* 0x000fe200000e0000 */
[----:B------:R-:W-:Y:S01]  /*0d00*/  ULDC UR6, c[0x0][0x634] ;  /* 0x00018d0000067ab9 */ /* 0x000fe20000000800 */
[----:B------:R-:W-:-:S11]  /*0d10*/  R2UR UR12, R5 ;  /* 0x00000000050c72ca */ /* 0x000fd600000e0000 */
[----:B------:R-:W-:-:S04]  /*0d20*/  UIADD3 UR6, UP1, UR10, UR6, URZ ;  /* 0x000000060a067290 */ /* 0x000fc8000ff3e03f */
[----:B------:R-:W-:-:S04]  /*0d30*/  UIADD3.X UR12, URZ, UR12, URZ, UP1, !UPT ;  /* 0x0000000c3f0c7290 */ /* 0x000fc80008ffe43f */
[----:B------:R-:W-:-:S04]  /*0d40*/  UIMAD.WIDE.U32 UR10, UR12, UR20, URZ ;  /* 0x000000140c0a72a5 */ /* 0x000fc8000f8e003f */
[----:B------:R-:W-:Y:S02]  /*0d50*/  UIMAD.WIDE.U32 UR14, UP1, UR6, UR21, UR10 ;  /* 0x00000015060e72a5 */ /* 0x000fe4000f82000a */
[----:B------:R-:W-:Y:S02]  /*0d60*/  UIMAD.WIDE.U32 UR10, UR6, UR20, URZ ;  /* 0x00000014060a72a5 */ /* 0x000fe4000f8e003f */
[----:B------:R-:W-:Y:S02]  /*0d70*/  UIADD3.X UR19, URZ, URZ, URZ, UP1, !UPT ;  /* 0x0000003f3f137290 */ /* 0x000fe40008ffe43f */
[----:B------:R-:W-:Y:S01]  /*0d80*/  UIADD3 URZ, UP1, UR11, UR14, URZ ;  /* 0x0000000e0b3f7290 */ /* 0x000fe2000ff3e03f */
[----:B------:R-:W-:-:S03]  /*0d90*/  UMOV UR18, UR15 ;  /* 0x0000000f00127c82 */ /* 0x000fc60008000000 */
[----:B------:R-:W-:-:S12]  /*0da0*/  UIMAD.WIDE.U32.X UR10, UR12, UR21, UR18, UP1 ;  /* 0x000000150c0a72a5 */ /* 0x000fd800088e0412 */
.L_x_10:
[----:B------:R-:W-:Y:S01]  /*0db0*/  USHF.R.U64 UR5, UR10, UR28, UR11 ;  /* 0x0000001c0a057299 */ /* 0x000fe2000800120b */
[----:B------:R-:W-:Y:S01]  /*0dc0*/  I2FP.F32.U32 R0, UR9 ;  /* 0x0000000900007c45 */ /* 0x000fe20008201000 */
[----:B------:R-:W-:Y:S01]  /*0dd0*/  USHF.R.U32.HI UR6, URZ, UR28, UR11 ;  /* 0x0000001c3f067299 */ /* 0x000fe2000801160b */
[----:B-1----:R-:W-:Y:S01]  /*0de0*/  R2UR UR19, R4 ;  /* 0x00000000041372ca */ /* 0x002fe200000e0000 */
[----:B------:R-:W-:Y:S02]  /*0df0*/  UIADD3 UR28, UP1, URZ, -UR5, URZ ;  /* 0x800000053f1c7290 */ /* 0x000fe4000ff3e03f */
[----:B------:R-:W-:Y:S01]  /*0e00*/  FMUL R0, R0, UR31 ;  /* 0x0000001f00007c20 */ /* 0x000fe20008400000 */
[----:B------:R-:W-:Y:S01]  /*0e10*/  ULDC.64 UR10, c[0x0][0x620] ;  /* 0x00018800000a7ab9 */ /* 0x000fe20000000a00 */
[----:B------:R-:W-:Y:S01]  /*0e20*/  UIADD3.X UR6, URZ, ~UR6, URZ, UP1, !UPT ;  /* 0x800000063f067290 */ /* 0x000fe20008ffe43f */
[----:B------:R-:W-:Y:S01]  /*0e30*/  UMOV UR14, UR29 ;  /* 0x0000001d000e7c82 */ /* 0x000fe20008000000 */
[----:B------:R-:W-:-:S02]  /*0e40*/  UMOV UR15, UR30 ;  /* 0x0000001e000f7c82 */ /* 0x000fc40008000000 */
[----:B------:R-:W0:Y:S01]  /*0e50*/  F2I.U32.TRUNC.NTZ R0, R0 ;  /* 0x0000000000007305 */ /* 0x000e22000020f000 */
[----:B------:R-:W-:Y:S02]  /*0e60*/  UIMAD UR6, UR6, UR10, URZ ;  /* 0x0000000a060672a4 */ /* 0x000fe4000f8e023f */
[----:B------:R-:W-:Y:S02]  /*0e70*/  UIMAD.WIDE.U32 UR14, UR28, UR10, UR14 ;  /* 0x0000000a1c0e72a5 */ /* 0x000fe4000f8e000e */
[----:B------:R-:W-:Y:S01]  /*0e80*/  UIMAD UR28, UR28, UR11, UR6 ;  /* 0x0000000b1c1c72a4 */ /* 0x000fe2000f8e0206 */
[----:B------:R-:W-:Y:S01]  /*0e90*/  ULDC UR29, c[0x0][0x618] ;  /* 0x00018600001d7ab9 */ /* 0x000fe20000000800 */
[----:B------:R-:W-:Y:S02]  /*0ea0*/  ULDC UR33, c[0x0][0x658] ;  /* 0x0001960000217ab9 */ /* 0x000fe40000000800 */
[----:B------:R-:W-:Y:S01]  /*0eb0*/  UIADD3 UR28, UR15, UR28, URZ ;  /* 0x0000001c0f1c7290 */ /* 0x000fe2000fffe03f */
[----:B------:R-:W-:Y:S01]  /*0ec0*/  UMOV UR18, 0xffffffff ;  /* 0xffffffff00127882 */ /* 0x000fe20000000000 */
[----:B------:R-:W-:Y:S01]  /*0ed0*/  ULDC.64 UR10, c[0x0][0x640] ;  /* 0x00019000000a7ab9 */ /* 0x000fe20000000a00 */
[----:B------:R-:W-:Y:S01]  /*0ee0*/  USHF.L.U32 UR18, UR18, UR33, URZ ;  /* 0x0000002112127299 */ /* 0x000fe2000800063f */
[----:B------:R-:W-:Y:S01]  /*0ef0*/  ISETP.NE.U32.AND P0, PT, RZ, UR10, PT ;  /* 0x0000000aff007c0c */ /* 0x000fe2000bf05070 */
[----:B------:R-:W-:Y:S01]  /*0f00*/  USHF.R.U64 UR14, UR14, UR29, UR28 ;  /* 0x0000001d0e0e7299 */ /* 0x000fe2000800121c */
[----:B0-----:R-:W-:Y:S01]  /*0f10*/  R2UR UR21, R0 ;  /* 0x00000000001572ca */ /* 0x001fe200000e0000 */
[----:B------:R-:W-:Y:S01]  /*0f20*/  UMOV UR30, 0x1 ;  /* 0x00000001001e7882 */ /* 0x000fe20000000000 */
[----:B------:R-:W-:Y:S01]  /*0f30*/  USHF.R.U32.HI UR28, URZ, UR29, UR28 ;  /* 0x0000001d3f1c7299 */ /* 0x000fe2000801161c */
[----:B------:R-:W-:Y:S01]  /*0f40*/  ISETP.NE.AND.EX P0, PT, RZ, UR11, PT, P0 ;  /* 0x0000000bff007c0c */ /* 0x000fe2000bf05300 */
[----:B------:R-:W-:Y:S01]  /*0f50*/  ULDC UR31, c[0x0][0x608] ;  /* 0x00018200001f7ab9 */ /* 0x000fe20000000800 */
[----:B------:R-:W-:-:S02]  /*0f60*/  USHF.L.U32 UR15, UR30, UR33, URZ ;  /* 0x000000211e0f7299 */ /* 0x000fc4000800063f */
[----:B------:R-:W-:Y:S02]  /*0f70*/  ULOP3.LUT UR30, URZ, UR18, URZ, 0x33, !UPT ;  /* 0x000000123f1e7292 */ /* 0x000fe4000f8e333f */
[----:B------:R-:W-:Y:S02]  /*0f80*/  USHF.R.U64 UR35, UR14, UR31, UR28 ;  /* 0x0000001f0e237299 */ /* 0x000fe4000800121c */
[----:B------:R-:W-:Y:S02]  /*0f90*/  USHF.R.U32.HI UR18, URZ, UR31, UR28 ;  /* 0x0000001f3f127299 */ /* 0x000fe4000801161c */
[----:B------:R-:W-:Y:S02]  /*0fa0*/  UIADD3 UR19, -UR19, URZ, URZ ;  /* 0x0000003f13137290 */ /* 0x000fe4000fffe13f */
[----:B------:R-:W-:Y:S02]  /*0fb0*/  USHF.R.U64 UR36, UR35, UR33, UR18 ;  /* 0x0000002123247299 */ /* 0x000fe40008001212 */
[----:B------:R-:W-:Y:S01]  /*0fc0*/  USHF.R.U32.HI UR31, URZ, UR33, UR18 ;  /* 0x000000213f1f7299 */ /* 0x000fe20008011612 */
[----:B------:R-:W-:Y:S01]  /*0fd0*/  ULDC UR20, c[0x0][0x144] ;  /* 0x0000510000147ab9 */ /* 0x000fe20000000800 */
[----:B------:R-:W-:Y:S01]  /*0fe0*/  ULDC UR6, c[0x0][0x600] ;  /* 0x0001800000067ab9 */ /* 0x000fe20000000800 */
[----:B------:R-:W-:-:S02]  /*0ff0*/  UIMAD UR4, UR20, UR19, UR4 ;  /* 0x00000013140472a4 */ /* 0x000fc4000f8e0204 */
[----:B------:R-:W-:Y:S02]  /*1000*/  UIADD3 UR12, UR6, -0x1, URZ ;  /* 0xffffffff060c7890 */ /* 0x000fe4000fffe03f */
[----:B------:R-:W-:Y:S01]  /*1010*/  UIADD3 UR32, -UR21, URZ, URZ ;  /* 0x0000003f15207290 */ /* 0x000fe2000fffe13f */
[----:B------:R-:W-:Y:S01]  /*1020*/  ULDC UR37, c[0x0][0x148] ;  /* 0x0000520000257ab9 */ /* 0x000fe20000000800 */
[----:B------:R-:W-:Y:S01]  /*1030*/  ULDC UR33, c[0x0][0x648] ;  /* 0x0001920000217ab9 */ /* 0x000fe20000000800 */
[----:B------:R-:W-:Y:S01]  /*1040*/  ULDC UR34, c[0x0][0x638] ;  /* 0x00018e0000227ab9 */ /* 0x000fe20000000800 */
[----:B------:R-:W-:Y:S01]  /*1050*/  UMOV UR18, UR36 ;  /* 0x0000002400127c82 */ /* 0x000fe20008000000 */
[----:B------:R-:W-:Y:S01]  /*1060*/  UMOV UR19, UR31 ;  /* 0x0000001f00137c82 */ /* 0x000fe20008000000 */
[----:B------:R-:W-:Y:S06]  /*1070*/  @!P0 BRA `(.L_x_11) ;  /* 0x0000000000308947 */ /* 0x000fec0003800000 */
[----:B------:R-:W-:Y:S02]  /*1080*/  ULDC UR28, c[0x0][0x64c] ;  /* 0x00019300001c7ab9 */ /* 0x000fe40000000800 */
        /* <DEDUP_REMOVED lines=8> */
[----:B------:R-:W-:-:S07]  /*1110*/  UIMAD.WIDE.U32.X UR10, UR31, UR11, UR28, UP1 ;  /* 0x0000000b1f0a72a5 */ /* 0x000fce00088e041c */
[----:B------:R-:W-:Y:S01]  /*1120*/  UMOV UR18, UR10 ;  /* 0x0000000a00127c82 */ /* 0x000fe20008000000 */
[----:B------:R-:W-:-:S05]  /*1130*/  UMOV UR19, UR11 ;  /* 0x0000000b00137c82 */ /* 0x000fca0008000000 */
.L_x_11:
[----:B------:R-:W-:Y:S01]  /*1140*/  USHF.R.U64 UR10, UR18, UR33, UR19 ;  /* 0x00000021120a7299 */ /* 0x000fe20008001213 */
[----:B------:R-:W-:Y:S01]  /*1150*/  IMAD.U32 R6, RZ, RZ, UR5 ;  /* 0x00000005ff067e24 */ /* 0x000fe2000f8e00ff */
[----:B------:R-:W-:Y:S01]  /*1160*/  @UP2 UIMAD UR4, UR37, UR32, UR9 ;  /* 0x00000020250422a4 */ /* 0x000fe2000f8e0209 */
[----:B------:R-:W-:Y:S01]  /*1170*/  IMAD.MOV.U32 R0, RZ, RZ, 0x1 ;  /* 0x00000001ff007424 */ /* 0x000fe200078e00ff */
[----:B------:R-:W-:Y:S02]  /*1180*/  ULOP3.LUT UR30, UR35, UR30, URZ, 0xc0, !UPT ;  /* 0x0000001e231e7292 */ /* 0x000fe4000f8ec03f */
[----:B------:R-:W-:Y:S01]  /*1190*/  UIADD3 UR9, -UR10, URZ, URZ ;  /* 0x0000003f0a097290 */ /* 0x000fe2000fffe13f */
[----:B------:R0:W-:Y:S01]  /*11a0*/  STL [R1+0x78], R6 ;  /* 0x0000780601007387 */ /* 0x0001e20000100800 */
[----:B------:R-:W-:Y:S02]  /*11b0*/  ULOP3.LUT UR12, UR14, UR12, URZ, 0xc0, !UPT ;  /* 0x0000000c0e0c7292 */ /* 0x000fe4000f8ec03f */
[----:B------:R-:W-:-:S02]  /*11c0*/  UIMAD UR15, UR15, UR10, UR30 ;  /* 0x0000000a0f0f72a4 */ /* 0x000fc4000f8e021e */
[----:B------:R-:W-:Y:S01]  /*11d0*/  UIMAD UR9, UR9, UR34, UR36 ;  /* 0x00000022090972a4 */ /* 0x000fe2000f8e0224 */
[----:B------:R-:W-:Y:S02]  /*11e0*/  ULDC UR10, c[0x0][0x610] ;  /* 0x00018400000a7ab9 */ /* 0x000fe40000000800 */
[----:B------:R-:W-:Y:S02]  /*11f0*/  UIMAD UR4, UR15, UR10, UR4 ;  /* 0x0000000a0f0472a4 */ /* 0x000fe4000f8e0204 */
[----:B------:R-:W-:-:S04]  /*1200*/  UIMAD UR9, UR9, UR6, UR12 ;  /* 0x00000006090972a4 */ /* 0x000fc8000f8e020c */
[----:B------:R-:W-:Y:S02]  /*1210*/  USEL UR6, UR9, UR4, !UP2 ;  /* 0x0000000409067287 */ /* 0x000fe4000d000000 */
[----:B------:R-:W-:-:S04]  /*1220*/  USEL UR4, UR4, UR9, !UP2 ;  /* 0x0000000904047287 */ /* 0x000fc8000d000000 */
[----:B------:R-:W-:Y:S02]  /*1230*/  IMAD.U32 R5, RZ, RZ, UR6 ;  /* 0x00000006ff057e24 */ /* 0x000fe4000f8e00ff */
[----:B------:R-:W-:-:S05]  /*1240*/  IMAD.U32 R4, RZ, RZ, UR4 ;  /* 0x00000004ff047e24 */ /* 0x000fca000f8e00ff */
[----:B------:R0:W-:Y:S04]  /*1250*/  STL [R1+0x84], R4 ;  /* 0x0000840401007387 */ /* 0x0001e80000100800 */
[----:B------:R0:W-:Y:S02]  /*1260*/  STL [R1+0x88], R5 ;  /* 0x0000880501007387 */ /* 0x0001e40000100800 */
.L_x_9:
[----:B------:R-:W-:Y:S02]  /*1270*/  ULDC UR4, c[0x0][0x28c] ;  /* 0x0000a30000047ab9 */ /* 0x000fe40000000800 */
[----:B------:R-:W-:-:S04]  /*1280*/  UIADD3 UR4, UR4, 0x1f, URZ ;  /* 0x0000001f04047890 */ /* 0x000fc8000fffe03f */
[----:B------:R-:W-:-:S04]  /*1290*/  USHF.R.S32.HI UR5, URZ, 0x1f, UR4 ;  /* 0x0000001f3f057899 */ /* 0x000fc80008011404 */
[----:B------:R-:W-:-:S04]  /*12a0*/  ULEA.HI UR5, UR5, UR4, URZ, 0x5 ;  /* 0x0000000405057291 */ /* 0x000fc8000f8f283f */
[----:B------:R-:W-:Y:S01]  /*12b0*/  USHF.R.S32.HI UR14, URZ, 0x5, UR5 ;  /* 0x000000053f0e7899 */ /* 0x000fe20008011405 */
[----:B------:R-:W-:Y:S11]  /*12c0*/  @!P1 BRA `(.L_x_12) ;  /* 0x000000d800c09947 */ /* 0x000ff60003800000 */
[----:B------:R-:W-:-:S06]  /*12d0*/  UISETP.GT.U32.AND UP1, UPT, UR16, 0x1, UPT ;  /* 0x000000011000788c */ /* 0x000fcc000bf24070 */
[----:B------:R-:W-:-:S13]  /*12e0*/  PLOP3.LUT P0, PT, PT, PT, UP1, 0x80, 0x0 ;  /* 0x000000000000781c */ /* 0x000fda0003f0f018 */
[----:B------:R-:W-:Y:S05]  /*12f0*/  @P0 EXIT ;  /* 0x000000000000094d */ /* 0x000fea0003800000 */
.L_x_13:
[----:B------:R-:W-:-:S08]  /*1300*/  NOP ;  /* 0x0000000000007918 */ /* 0x000fd00000000000 */
[----:B------:R-:W2:Y:S02]  /*1310*/  USETMAXREG.TRY_ALLOC.CTAPOOL UP1, 0xe8 ;  /* 0x000000e8000079c8 */ /* 0x000ea40008020600 */
[----:B--2---:R-:W-:-:S13]  /*1320*/  PLOP3.LUT P0, PT, PT, PT, UP1, 0x80, 0x0 ;  /* 0x000000000000781c */ /* 0x004fda0003f0f018 */
[----:B------:R-:W-:Y:S05]  /*1330*/  @!P0 BRA `(.L_x_13) ;  /* 0xfffffffc00f08947 */ /* 0x000fea000383ffff */
[----:B------:R-:W-:-:S13]  /*1340*/  LOP3.LUT P0, RZ, R0, 0xff, RZ, 0xc0, !PT ;  /* 0x000000ff00ff7812 */ /* 0x000fda000780c0ff */
[----:B------:R-:W-:Y:S05]  /*1350*/  @!P0 EXIT ;  /* 0x000000000000894d */ /* 0x000fea0003800000 */
[----:B------:R-:W2:Y:S01]  /*1360*/  S2UR UR4, SR_CgaCtaId ;  /* 0x00000000000479c3 */ /* 0x000ea20000008800 */
[----:B------:R-:W-:Y:S01]  /*1370*/  SHF.R.S32.HI R0, RZ, 0x1f, R3 ;  /* 0x0000001fff007819 */ /* 0x000fe20000011403 */
[----:B------:R-:W-:Y:S01]  /*1380*/  UIADD3 UR6, UR17, -0x1, URZ ;  /* 0xffffffff11067890 */ /* 0x000fe2000fffe03f */
[----:B------:R-:W-:Y:S02]  /*1390*/  UMOV UR16, 0x400 ;  /* 0x0000040000107882 */ /* 0x000fe40000000000 */
[CC--:B------:R-:W-:Y:S01]  /*13a0*/  LEA.HI R2, R0.reuse, R3.reuse, RZ, 0x2 ;  /* 0x0000000300027211 */ /* 0x0c0fe200078f10ff */
[----:B------:R-:W-:Y:S01]  /*13b0*/  USHF.R.U32.HI UR5, URZ, 0x2, UR14 ;  /* 0x000000023f057899 */ /* 0x000fe2000801160e */
[----:B------:R-:W-:Y:S01]  /*13c0*/  LEA.HI R0, R0, R3, RZ, 0x5 ;  /* 0x0000000300007211 */ /* 0x000fe200078f28ff */
[----:B------:R-:W-:Y:S01]  /*13d0*/  UISETP.LT.AND UP1, UPT, UR14, 0x1, UPT ;  /* 0x000000010e00788c */ /* 0x000fe2000bf21270 */
[--C-:B01----:R-:W-:Y:S01]  /*13e0*/  SHF.R.S32.HI R4, RZ, 0x2, R2.reuse ;  /* 0x00000002ff047819 */ /* 0x103fe20000011402 */
[----:B------:R-:W-:Y:S01]  /*13f0*/  ULOP3.LUT UR15, UR14, 0x3, URZ, 0xc0, !UPT ;  /* 0x000000030e0f7892 */ /* 0x000fe2000f8ec03f */
[----:B------:R-:W-:Y:S01]  /*1400*/  SHF.R.S32.HI R5, RZ, 0x1f, R2 ;  /* 0x0000001fff057819 */ /* 0x000fe20000011402 */
[----:B------:R-:W-:-:S02]  /*1410*/  ULOP3.LUT UR5, UR5, 0x1, URZ, 0xc0, !UPT ;  /* 0x0000000105057892 */ /* 0x000fc4000f8ec03f */
[----:B------:R-:W-:Y:S01]  /*1420*/  USEL UR12, UR14, 0x1, UP1 ;  /* 0x000000010e0c7887 */ /* 0x000fe20008800000 */
[----:B------:R-:W-:Y:S01]  /*1430*/  LEA.HI R5, R5, R4, RZ, 0x3 ;  /* 0x0000000405057211 */ /* 0x000fe200078f18ff */
[----:B------:R-:W-:Y:S02]  /*1440*/  USEL UR15, UR15, URZ, !UP0 ;  /* 0x0000003f0f0f7287 */ /* 0x000fe4000c000000 */
[----:B------:R-:W-:Y:S01]  /*1450*/  UISETP.NE.AND UP1, UPT, UR6, URZ, UPT ;  /* 0x0000003f0600728c */ /* 0x000fe2000bf25270 */
[----:B------:R-:W-:Y:S01]  /*1460*/  LOP3.LUT R5, R5, 0xfffffff8, RZ, 0xc0, !PT ;  /* 0xfffffff805057812 */ /* 0x000fe200078ec0ff */
[----:B------:R-:W-:Y:S02]  /*1470*/  UISETP.EQ.U32.AND UP0, UPT, UR5, 0x1, !UP0 ;  /* 0x000000010500788c */ /* 0x000fe4000c702070 */
[----:B------:R-:W-:Y:S02]  /*1480*/  ULOP3.LUT UR38, UR13, 0x1, URZ, 0xfc, !UPT ;  /* 0x000000010d267892 */ /* 0x000fe4000f8efc3f */
[----:B--2---:R-:W-:Y:S01]  /*1490*/  ULEA UR16, UR4, UR16, 0x18 ;  /* 0x0000001004107291 */ /* 0x004fe2000f8ec03f */
[----:B------:R-:W-:Y:S01]  /*14a0*/  IMAD.IADD R2, R4, 0x1, -R5 ;  /* 0x0000000104027824 */ /* 0x000fe200078e0a05 */
[----:B------:R-:W-:Y:S01]  /*14b0*/  USHF.L.U32 UR4, UR6, 0x3, URZ ;  /* 0x0000000306047899 */ /* 0x000fe2000800063f */
[----:B------:R-:W-:Y:S01]  /*14c0*/  SHF.R.S32.HI R5, RZ, 0x5, R0 ;  /* 0x00000005ff057819 */ /* 0x000fe20000011400 */
[----:B------:R-:W-:-:S02]  /*14d0*/  UIADD3 UR36, UR16, 0x50, URZ ;  /* 0x0000005010247890 */ /* 0x000fc4000fffe03f */
[----:B------:R-:W-:Y:S01]  /*14e0*/  ULOP3.LUT UR4, UR4, 0x8, URZ, 0xc0, !UPT ;  /* 0x0000000804047892 */ /* 0x000fe2000f8ec03f */
[--C-:B------:R-:W-:Y:S01]  /*14f0*/  SHF.R.S32.HI R3, RZ, 0x1f, R2.reuse ;  /* 0x0000001fff037819 */ /* 0x100fe20000011402 */
[C-C-:B------:R-:W-:Y:S01]  /*1500*/  IMAD R0, R5.reuse, -0x10, -R2.reuse ;  /* 0xfffffff005007824 */ /* 0x140fe200078e0a02 */
[----:B------:R-:W-:Y:S02]  /*1510*/  USHF.L.U32 UR37, UR14, 0x1, URZ ;  /* 0x000000010e257899 */ /* 0x000fe4000800063f */
[----:B------:R-:W-:Y:S01]  /*1520*/  ULOP3.LUT UR39, UR4, 0x8, URZ, 0x3c, !UPT ;  /* 0x0000000804277892 */ /* 0x000fe2000f8e3c3f */
[----:B------:R-:W-:Y:S01]  /*1530*/  IMAD.WIDE R2, R5, 0x10, R2 ;  /* 0x0000001005027825 */ /* 0x000fe200078e0202 */
[----:B------:R-:W-:Y:S02]  /*1540*/  ULOP3.LUT UR20, UR4, 0x18, URZ, 0x3c, !UPT ;  /* 0x0000001804147892 */ /* 0x000fe4000f8e3c3f */
[----:B------:R-:W-:Y:S01]  /*1550*/  UIADD3 UR12, -UR12, UR14, URZ ;  /* 0x0000000e0c0c7290 */ /* 0x000fe2000fffe13f */
[----:B------:R-:W-:Y:S01]  /*1560*/  ULDC UR4, c[0x0][0x284] ;  /* 0x0000a10000047ab9 */ /* 0x000fe20000000800 */
[----:B------:R-:W-:Y:S01]  /*1570*/  USEL UR35, URZ, 0x1, UP1 ;  /* 0x000000013f237887 */ /* 0x000fe20008800000 */
[----:B------:R-:W-:Y:S01]  /*1580*/  VIADD R0, R0, UR4 ;  /* 0x0000000400007c36 */ /* 0x000fe20008000000 */
[----:B------:R-:W-:-:S02]  /*1590*/  ULEA UR17, UR17, UR36, 0x3 ;  /* 0x0000002411117291 */ /* 0x000fc4000f8e183f */
[----:B------:R-:W-:Y:S02]  /*15a0*/  USEL UR21, URZ, 0x1, !UP0 ;  /* 0x000000013f157887 */ /* 0x000fe4000c000000 */
[----:B------:R0:W-:Y:S04]  /*15b0*/  STL [R1+0x8c], R0 ;  /* 0x00008c0001007387 */ /* 0x0001e80000100800 */
[----:B------:R0:W-:Y:S06]  /*15c0*/  STL.64 [R1+0x90], R2 ;  /* 0x0000900201007387 */ /* 0x0001ec0000100a00 */
.L_x_296:
[----:B0-----:R-:W-:Y:S01]  /*15d0*/  IMAD.U32 R0, RZ, RZ, UR35 ;  /* 0x00000023ff007e24 */ /* 0x001fe2000f8e00ff */
[----:B--2---:R-:W0:Y:S01]  /*15e0*/  LDC R2, c[0x0][0x28c] ;  /* 0x0000a300ff027b82 */ /* 0x004e220000000800 */
[----:B------:R-:W-:Y:S01]  /*15f0*/  UMOV UR4, URZ ;  /* 0x0000003f00047c82 */ /* 0x000fe20008000000 */
[----:B------:R-:W-:Y:S02]  /*1600*/  UMOV UR18, UR15 ;  /* 0x0000000f00127c82 */ /* 0x000fe40008000000 */
[----:B------:R-:W-:-:S04]  /*1610*/  SHF.L.U32 R0, R0, 0x1f, RZ ;  /* 0x0000001f00007819 */ /* 0x000fc800000006ff */
[----:B-1----:R-:W1:Y:S01]  /*1620*/  SYNCS.PHASECHK.TRANS64.TRYWAIT P0, [UR17+-0x8], R0 ;  /* 0xfffff800ff0075a7 */ /* 0x002e620008000151 */
[----:B0-----:R-:W-:Y:S01]  /*1630*/  ISETP.GE.AND P1, PT, R2, 0x1, PT ;  /* 0x000000010200780c */ /* 0x001fe20003f26270 */
[----:B-1--4-:R-:W-:-:S12]  /*1640*/  @!P0 BRA `(.L_x_14) ;  /* 0x000000e800108947 */ /* 0x012fd80003800000 */
.L_x_318:
[----:B------:R1:W-:Y:S01]  /*1650*/  STL [R1+0x74], RZ ;  /* 0x000074ff01007387 */ /* 0x0003e20000100800 */
[----:B------:R-:W-:Y:S01]  /*1660*/  UMOV UR5, URZ ;  /* 0x0000003f00057c82 */ /* 0x000fe20008000000 */
[----:B------:R-:W-:Y:S01]  /*1670*/  UMOV UR6, URZ ;  /* 0x0000003f00067c82 */ /* 0x000fe20008000000 */
[----:B0-----:R-:W-:Y:S01]  /*1680*/  IMAD.MOV.U32 R0, RZ, RZ, RZ ;  /* 0x000000ffff007224 */ /* 0x001fe200078e00ff */
[----:B------:R1:W-:Y:S01]  /*1690*/  STL [R1+0x70], RZ ;  /* 0x000070ff01007387 */ /* 0x0003e20000100800 */
[----:B------:R-:W-:Y:S02]  /*16a0*/  CS2R R2, SRZ ;  /* 0x0000000000027805 */ /* 0x000fe4000001ff00 */
[----:B------:R-:W-:Y:S02]  /*16b0*/  CS2R R4, SRZ ;  /* 0x0000000000047805 */ /* 0x000fe4000001ff00 */
[----:B------:R-:W-:Y:S01]  /*16c0*/  CS2R R6, SRZ ;  /* 0x0000000000067805 */ /* 0x000fe2000001ff00 */
[----:B------:R1:W-:Y:S01]  /*16d0*/  STL [R1+0x6c], RZ ;  /* 0x00006cff01007387 */ /* 0x0003e20000100800 */
[----:B------:R-:W-:-:S02]  /*16e0*/  CS2R R8, SRZ ;  /* 0x0000000000087805 */ /* 0x000fc4000001ff00 */
[----:B------:R-:W-:Y:S02]  /*16f0*/  CS2R R10, SRZ ;  /* 0x00000000000a7805 */ /* 0x000fe4000001ff00 */
[----:B------:R-:W-:Y:S01]  /*1700*/  CS2R R12, SRZ ;  /* 0x00000000000c7805 */ /* 0x000fe2000001ff00 */
        /* <DEDUP_REMOVED lines=57> */
[----:B------:R-:W-:Y:S01]  /*1aa0*/  IMAD.MOV.U32 R226, RZ, RZ, RZ ;  /* 0x000000ffffe27224 */ /* 0x000fe200078e00ff */
[----:B------:R-:W-:Y:S01]  /*1ab0*/  CS2R R24, SRZ ;  /* 0x0000000000187805 */ /* 0x000fe2000001ff00 */
[----:B------:R-:W-:Y:S01]  /*1ac0*/  IMAD.U32 R227, RZ, RZ, UR21 ;  /* 0x00000015ffe37e24 */ /* 0x000fe2000f8e00ff */
[----:B------:R1:W-:Y:S01]  /*1ad0*/  STL [R1+0x2c], RZ ;  /* 0x00002cff01007387 */ /* 0x0003e20000100800 */
[----:B------:R-:W-:Y:S02]  /*1ae0*/  CS2R R26, SRZ ;  /* 0x00000000001a7805 */ /* 0x000fe4000001ff00 */
[----:B------:R-:W-:-:S02]  /*1af0*/  CS2R R28, SRZ ;  /* 0x00000000001c7805 */ /* 0x000fc4000001ff00 */
[----:B------:R-:W-:Y:S01]  /*1b00*/  CS2R R30, SRZ ;  /* 0x00000000001e7805 */ /* 0x000fe2000001ff00 */
[----:B------:R1:W-:Y:S01]  /*1b10*/  STL [R1+0x28], RZ ;  /* 0x000028ff01007387 */ /* 0x0003e20000100800 */
[----:B------:R-:W-:Y:S02]  /*1b20*/  CS2R R32, SRZ ;  /* 0x0000000000207805 */ /* 0x000fe4000001ff00 */
[----:B------:R-:W-:Y:S02]  /*1b30*/  CS2R R34, SRZ ;  /* 0x0000000000227805 */ /* 0x000fe4000001ff00 */
[----:B------:R-:W-:Y:S01]  /*1b40*/  CS2R R36, SRZ ;  /* 0x0000000000247805 */ /* 0x000fe2000001ff00 */
        /* <DEDUP_REMOVED lines=36> */
[----:B------:R1:W-:Y:S01]  /*1d90*/  STL [R1], RZ ;  /* 0x000000ff01007387 */ /* 0x0003e20000100800 */
[----:B------:R-:W-:Y:S02]  /*1da0*/  CS2R R92, SRZ ;  /* 0x00000000005c7805 */ /* 0x000fe4000001ff00 */
[----:B------:R-:W-:Y:S02]  /*1db0*/  CS2R R94, SRZ ;  /* 0x00000000005e7805 */ /* 0x000fe4000001ff00 */
[----:B------:R-:W-:Y:S02]  /*1dc0*/  CS2R R96, SRZ ;  /* 0x0000000000607805 */ /* 0x000fe4000001ff00 */
[----:B------:R-:W-:Y:S02]  /*1dd0*/  CS2R R98, SRZ ;  /* 0x0000000000627805 */ /* 0x000fe4000001ff00 */
[----:B------:R-:W-:-:S02]  /*1de0*/  CS2R R100, SRZ ;  /* 0x0000000000647805 */ /* 0x000fc4000001ff00 */
[----:B------:R-:W-:Y:S02]  /*1df0*/  CS2R R102, SRZ ;  /* 0x0000000000667805 */ /* 0x000fe4000001ff00 */
        /* <DEDUP_REMOVED lines=23> */
[----:B------:R-:W-:Y:S01]  /*1f70*/  CS2R R150, SRZ ;  /* 0x0000000000967805 */ /* 0x000fe2000001ff00 */
[----:B-1----:R-:W-:Y:S06]  /*1f80*/  @!P1 BRA `(.L_x_15) ;  /* 0x0000001000609947 */ /* 0x002fec0003800000 */
[----:B------:R-:W-:-:S06]  /*1f90*/  UISETP.NE.AND UP0, UPT, UR38, 0x3, UPT ;  /* 0x000000032600788c */ /* 0x000fcc000bf05270 */
[----:B------:R-:W-:-:S13]  /*1fa0*/  PLOP3.LUT P1, PT, PT, PT, UP0, 0x80, 0x0 ;  /* 0x000000000000781c */ /* 0x000fda0003f2f008 */
[----:B------:R-:W-:Y:S05]  /*1fb0*/  @!P1 BRA `(.L_x_16) ;  /* 0x0000000000049947 */ /* 0x000fea0003800000 */
[----:B------:R-:W-:Y:S01]  /*1fc0*/  BPT.TRAP 0x1 ;  /* 0x000000040000795c */ /* 0x000fe20000300000 */
.L_x_16:
[----:B------:R-:W-:Y:S01]  /*1fd0*/  ULEA UR4, UR15, UR16, 0x3 ;  /* 0x000000100f047291 */ /* 0x000fe2000f8e183f */
[----:B------:R-:W-:-:S05]  /*1fe0*/  IMAD.U32 R0, RZ, RZ, UR21 ;  /* 0x00000015ff007e24 */ /* 0x000fca000f8e00ff */
[----:B------:R-:W-:-:S04]  /*1ff0*/  SHF.L.U32 R0, R0, 0x1f, RZ ;  /* 0x0000001f00007819 */ /* 0x000fc800000006ff */
[----:B------:R0:W1:Y:S01]  /*2000*/  SYNCS.PHASECHK.TRANS64.TRYWAIT P0, [UR4], R0 ;  /* 0x00000000ff0075a7 */ /* 0x0000620008000144 */
[----:B------:R-:W-:Y:S05]  /*2010*/  @!P1 BRA `(.L_x_17) ;  /* 0x0000000000049947 */ /* 0x000fea0003800000 */
[----:B------:R-:W-:Y:S01]  /*2020*/  BPT.TRAP 0x1 ;  /* 0x000000040000795c */ /* 0x000fe20000300000 */
.L_x_17:
[----:B-1----:R-:W-:Y:S05]  /*2030*/  @P0 BRA `(.L_x_18) ;  /* 0x0000000000080947 */ /* 0x002fea0003800000 */
[----:B------:R-:W1:Y:S02]  /*2040*/  SYNCS.PHASECHK.TRANS64.TRYWAIT P0, [UR4], R0 ;  /* 0x00000000ff0075a7 */ /* 0x000e640008000144 */
[----:B-1----:R-:W-:Y:S05]  /*2050*/  @!P0 BRA `(.L_x_19) ;  /* 0x000000dc00a48947 */ /* 0x002fea0003800000 */
.L_x_18:
[----:B------:R2:W-:Y:S01]  /*2060*/  STL [R1+0x74], RZ ;  /* 0x000074ff01007387 */ /* 0x0005e20000100800 */
[----:B------:R-:W-:Y:S01]  /*2070*/  UIADD3 UR5, UR16, 0x2180, URZ ;  /* 0x0000218010057890 */ /* 0x000fe2000fffe03f */
[----:B------:R-:W-:Y:S01]  /*2080*/  WARPGROUP.ARRIVE ;  /* 0x00000000000079c5 */ /* 0x000fe20000000000 */
[----:B------:R-:W-:Y:S01]  /*2090*/  UIADD3 UR4, UR16, 0x180, URZ ;  /* 0x0000018010047890 */ /* 0x000fe2000fffe03f */
[----:B------:R2:W-:Y:S01]  /*20a0*/  STL [R1+0x70], RZ ;  /* 0x000070ff01007387 */ /* 0x0005e20000100800 */
[----:B------:R-:W-:Y:S01]  /*20b0*/  USHF.R.U32.HI UR5, URZ, 0x4, UR5 ;  /* 0x000000043f057899 */ /* 0x000fe20008011605 */
[----:B01----:R-:W-:Y:S01]  /*20c0*/  IMAD.MOV.U32 R0, RZ, RZ, RZ ;  /* 0x000000ffff007224 */ /* 0x003fe200078e00ff */
[----:B------:R-:W-:Y:S01]  /*20d0*/  USHF.R.U32.HI UR4, URZ, 0x4, UR4 ;  /* 0x000000043f047899 */ /* 0x000fe20008011604 */
[----:B------:R2:W-:Y:S01]  /*20e0*/  STL [R1+0x6c], RZ ;  /* 0x00006cff01007387 */ /* 0x0005e20000100800 */
[----:B------:R-:W-:Y:S01]  /*20f0*/  ULOP3.LUT UR5, UR5, 0x3fff, URZ, 0xc0, !UPT ;  /* 0x00003fff05057892 */ /* 0x000fe2000f8ec03f */
[----:B------:R-:W-:Y:S01]  /*2100*/  CS2R R2, SRZ ;  /* 0x0000000000027805 */ /* 0x000fe2000001ff00 */
[----:B------:R-:W-:Y:S01]  /*2110*/  ULOP3.LUT UR4, UR4, 0x3fff, URZ, 0xc0, !UPT ;  /* 0x00003fff04047892 */ /* 0x000fe2000f8ec03f */
[----:B------:R2:W-:Y:S01]  /*2120*/  STL [R1+0x68], RZ ;  /* 0x000068ff01007387 */ /* 0x0005e20000100800 */
[----:B------:R-:W-:Y:S01]  /*2130*/  ULOP3.LUT UR5, UR5, 0x10000, URZ, 0xfc, !UPT ;  /* 0x0001000005057892 */ /* 0x000fe2000f8efc3f */
[----:B------:R-:W-:Y:S01]  /*2140*/  CS2R R4, SRZ ;  /* 0x0000000000047805 */ /* 0x000fe2000001ff00 */
[----:B------:R-:W-:Y:S01]  /*2150*/  ULOP3.LUT UR4, UR4, 0x10000, URZ, 0xfc, !UPT ;  /* 0x0001000004047892 */ /* 0x000fe2000f8efc3f */
[----:B------:R2:W-:Y:S01]  /*2160*/  STL [R1+0x64], RZ ;  /* 0x000064ff01007387 */ /* 0x0005e20000100800 */
[----:B------:R-:W-:Y:S01]  /*2170*/  ULEA UR10, UR15, UR5, 0x9 ;  /* 0x000000050f0a7291 */ /* 0x000fe2000f8e483f */
[----:B------:R-:W-:Y:S01]  /*2180*/  CS2R R6, SRZ ;  /* 0x0000000000067805 */ /* 0x000fe2000001ff00 */
[----:B------:R-:W-:Y:S01]  /*2190*/  ULEA UR8, UR15, UR4, 0x7 ;  /* 0x000000040f087291 */ /* 0x000fe2000f8e383f */
[----:B------:R2:W-:Y:S01]  /*21a0*/  STL [R1+0x60], RZ ;  /* 0x000060ff01007387 */ /* 0x0005e20000100800 */
[----:B------:R-:W-:Y:S01]  /*21b0*/  ULDC UR5, c[0x0][0x50c] ;  /* 0x0001430000057ab9 */ /* 0x000fe20000000800 */
[----:B------:R-:W-:Y:S01]  /*21c0*/  UMOV UR9, 0xc0000010 ;  /* 0xc000001000097882 */ /* 0x000fe20000000000 */
[----:B------:R-:W-:Y:S01]  /*21d0*/  UISETP.NE.AND UP0, UPT, UR5, 0x1, UPT ;  /* 0x000000010500788c */ /* 0x000fe2000bf05270 */
[----:B------:R2:W-:Y:S01]  /*21e0*/  STL [R1+0x5c], RZ ;  /* 0x00005cff01007387 */ /* 0x0005e20000100800 */
[----:B------:R-:W-:Y:S01]  /*21f0*/  UMOV UR11, 0xc0000010 ;  /* 0xc0000010000b7882 */ /* 0x000fe20000000000 */
[----:B------:R-:W-:Y:S01]  /*2200*/  UMOV UR4, 0x1 ;  /* 0x0000000100047882 */ /* 0x000fe20000000000 */
[----:B------:R-:W-:Y:S01]  /*2210*/  USEL UR5, URZ, 0x1, UP0 ;  /* 0x000000013f057887 */ /* 0x000fe20008000000 */
[----:B------:R2:W-:Y:S01]  /*2220*/  STL [R1+0x58], RZ ;  /* 0x000058ff01007387 */ /* 0x0005e20000100800 */
[----:B------:R-:W-:Y:S01]  /*2230*/  QGMMA.64x256x32.F32.E5M2.E5M2 R24, gdesc[UR8], RZ, !UPT, gsb0 ;  /* 0x03e00000081879f3 */ /* 0x000fe2000c0038ff */
[----:B------:R-:W-:-:S02]  /*2240*/  CS2R R8, SRZ ;  /* 0x0000000000087805 */ /* 0x000fc4000001ff00 */
[----:B------:R-:W-:Y:S01]  /*2250*/  CS2R R10, SRZ ;  /* 0x00000000000a7805 */ /* 0x000fe2000001ff00 */
[----:B------:R2:W-:Y:S01]  /*2260*/  STL [R1+0x54], RZ ;  /* 0x000054ff01007387 */ /* 0x0005e20000100800 */
[----:B------:R-:W-:Y:S02]  /*2270*/  ISETP.NE.AND P0, PT, RZ, UR5, PT ;  /* 0x00000005ff007c0c */ /* 0x000fe4000bf05270 */
        /* <DEDUP_REMOVED lines=56> */
[----:B------:R-:W-:Y:S01]  /*2600*/  CS2R R224, SRZ ;  /* 0x0000000000e07805 */ /* 0x000fe2000001ff00 */
[----:B------:R-:W-:Y:S01]  /*2610*/  IMAD.MOV.U32 R226, RZ, RZ, RZ ;  /* 0x000000ffffe27224 */ /* 0x000fe200078e00ff */
[----:B------:R2:W-:Y:S04]  /*2620*/  STL [R1+0x18], RZ ;  /* 0x000018ff01007387 */ /* 0x0005e80000100800 */
[----:B------:R2:W-:Y:S04]  /*2630*/  STL [R1+0x14], RZ ;  /* 0x000014ff01007387 */ /* 0x0005e80000100800 */
[----:B------:R2:W-:Y:S04]  /*2640*/  STL [R1+0x10], RZ ;  /* 0x000010ff01007387 */ /* 0x0005e80000100800 */
[----:B------:R2:W-:Y:S04]  /*2650*/  STL [R1+0xc], RZ ;  /* 0x00000cff01007387 */ /* 0x0005e80000100800 */
[----:B------:R2:W-:Y:S04]  /*2660*/  STL [R1+0x8], RZ ;  /* 0x000008ff01007387 */ /* 0x0005e80000100800 */
[----:B------:R2:W-:Y:S04]  /*2670*/  STL [R1+0x4], RZ ;  /* 0x000004ff01007387 */ /* 0x0005e80000100800 */
[----:B------:R2:W-:Y:S01]  /*2680*/  STL [R1], RZ ;  /* 0x000000ff01007387 */ /* 0x0005e20000100800 */
[----:B------:R-:W-:Y:S05]  /*2690*/  @!P0 BRA `(.L_x_20) ;  /* 0x0000000800808947 */ /* 0x000fea0003800000 */
[----:B------:R-:W-:Y:S02]  /*26a0*/  WARPGROUP.DEPBAR.LE gsb0, 0x0 ;  /* 0x00008000000079c5 */ /* 0x000fe40000010000 */
[----:B------:R-:W-:-:S01]  /*26b0*/  FADD R227, RZ, R122 ;  /* 0x0000007affe37221 */ /* 0x000fc20000000000 */
[----:B------:R-:W-:Y:S01]  /*26c0*/  FADD R226, RZ, R24 ;  /* 0x00000018ffe27221 */ /* 0x000fe20000000000 */
[----:B------:R-:W-:-:S01]  /*26d0*/  FADD R225, RZ, R25 ;  /* 0x00000019ffe17221 */ /* 0x000fc20000000000 */
[----:B------:R-:W-:Y:S01]  /*26e0*/  FADD R224, RZ, R26 ;  /* 0x0000001affe07221 */ /* 0x000fe20000000000 */
[----:B------:R-:W-:-:S01]  /*26f0*/  FADD R223, RZ, R27 ;  /* 0x0000001bffdf7221 */ /* 0x000fc20000000000 */
[----:B------:R0:W-:Y:S01]  /*2700*/  STL [R1], R227 ;  /* 0x000000e301007387 */ /* 0x0001e20000100800 */
[----:B------:R-:W-:-:S01]  /*2710*/  FADD R222, RZ, R28 ;  /* 0x0000001cffde7221 */ /* 0x000fc20000000000 */
[----:B------:R-:W-:Y:S01]  /*2720*/  FADD R221, RZ, R29 ;  /* 0x0000001dffdd7221 */ /* 0x000fe20000000000 */
[----:B------:R-:W-:-:S01]  /*2730*/  FADD R220, RZ, R30 ;  /* 0x0000001effdc7221 */ /* 0x000fc20000000000 */
[----:B------:R-:W-:Y:S01]  /*2740*/  FADD R219, RZ, R31 ;  /* 0x0000001fffdb7221 */ /* 0x000fe20000000000 */
[----:B------:R-:W-:-:S01]  /*2750*/  FADD R218, RZ, R32 ;  /* 0x00000020ffda7221 */ /* 0x000fc20000000000 */
[----:B------:R-:W-:Y:S01]  /*2760*/  FADD R217, RZ, R33 ;  /* 0x00000021ffd97221 */ /* 0x000fe20000000000 */
[----:B------:R-:W-:-:S01]  /*2770*/  FADD R216, RZ, R34 ;  /* 0x00000022ffd87221 */ /* 0x000fc20000000000 */
[----:B------:R-:W-:Y:S01]  /*2780*/  FADD R215, RZ, R35 ;  /* 0x00000023ffd77221 */ /* 0x000fe20000000000 */
[----:B------:R-:W-:-:S01]  /*2790*/  FADD R214, RZ, R36 ;  /* 0x00000024ffd67221 */ /* 0x000fc20000000000 */
[----:B0-----:R-:W-:Y:S01]  /*27a0*/  FADD R227, RZ, R123 ;  /* 0x0000007bffe37221 */ /* 0x001fe20000000000 */
[----:B------:R-:W-:-:S01]  /*27b0*/  FADD R213, RZ, R37 ;  /* 0x00000025ffd57221 */ /* 0x000fc20000000000 */
[----:B------:R-:W-:Y:S01]  /*27c0*/  FADD R212, RZ, R38 ;  /* 0x00000026ffd47221 */ /* 0x000fe20000000000 */
[----:B------:R-:W-:-:S01]  /*27d0*/  FADD R211, RZ, R39 ;  /* 0x00000027ffd37221 */ /* 0x000fc20000000000 */
[----:B------:R-:W-:Y:S01]  /*27e0*/  FADD R210, RZ, R40 ;  /* 0x00000028ffd27221 */ /* 0x000fe20000000000 */
[----:B------:R0:W-:Y:S01]  /*27f0*/  STL [R1+0x4], R227 ;  /* 0x000004e301007387 */ /* 0x0001e20000100800 */
        /* <DEDUP_REMOVED lines=93> */
[----:B------:R-:W-:Y:S01]  /*2dd0*/  UMOV UR4, URZ ;  /* 0x0000003f00047c82 */ /* 0x000fe20008000000 */
[----:B0-----:R-:W-:-:S05]  /*2de0*/  FADD R227, RZ, R130 ;  /* 0x00000082ffe37221 */ /* 0x001fca0000000000 */
[----:B------:R0:W-:Y:S02]  /*2df0*/  STL [R1+0x20], R227 ;  /* 0x000020e301007387 */ /* 0x0001e40000100800 */
        /* <DEDUP_REMOVED lines=42> */
.L_x_20:
[----:B------:R-:W-:-:S04]  /*30a0*/  UIADD3 UR18, UR15, 0x1, URZ ;  /* 0x000000010f127890 */ /* 0x000fc8000fffe03f */
[----:B------:R-:W-:-:S04]  /*30b0*/  UISETP.NE.AND UP0, UPT, UR18, 0x4, UPT ;  /* 0x000000041200788c */ /* 0x000fc8000bf05270 */
[----:B------:R-:W-:Y:S02]  /*30c0*/  USEL UR6, URZ, 0x1, UP0 ;  /* 0x000000013f067887 */ /* 0x000fe40008000000 */
[----:B------:R-:W-:Y:S02]  /*30d0*/  USEL UR18, UR18, URZ, UP0 ;  /* 0x0000003f12127287 */ /* 0x000fe40008000000 */
[----:B------:R-:W-:-:S06]  /*30e0*/  ULOP3.LUT UR6, UR21, UR6, URZ, 0x3c, !UPT ;  /* 0x0000000615067292 */ /* 0x000fcc000f8e3c3f */
[----:B0-----:R-:W-:Y:S01]  /*30f0*/  IMAD.U32 R227, RZ, RZ, UR6 ;  /* 0x00000006ffe37e24 */ /* 0x001fe2000f8e00ff */
[----:B------:R-:W-:-:S06]  /*3100*/  UMOV UR6, 0x1 ;  /* 0x0000000100067882 */ /* 0x000fcc0000000000 */
.L_x_15:
[----:B------:R-:W-:-:S06]  /*3110*/  UISETP.GE.AND UP0, UPT, UR12, 0x1, UPT ;  /* 0x000000010c00788c */ /* 0x000fcc000bf06270 */
[----:B------:R-:W-:-:S13]  /*3120*/  PLOP3.LUT P0, PT, PT, PT, UP0, 0x80, 0x0 ;  /* 0x000000000000781c */ /* 0x000fda0003f0f008 */
[----:B------:R-:W-:Y:S05]  /*3130*/  @!P0 BRA `(.L_x_21) ;  /* 0x0000001000708947 */ /* 0x000fea0003800000 */
[----:B------:R-:W-:Y:S01]  /*3140*/  IMAD.U32 R228, RZ, RZ, UR12 ;  /* 0x0000000cffe47e24 */ /* 0x000fe2000f8e00ff */
[----:B------:R-:W-:Y:S01]  /*3150*/  UMOV UR19, UR15 ;  /* 0x0000000f00137c82 */ /* 0x000fe20008000000 */
[----:B------:R-:W-:-:S05]  /*3160*/  ULDC UR28, c[0x0][0x50c] ;  /* 0x00014300001c7ab9 */ /* 0x000fca0000000800 */
.L_x_29:
[----:B------:R-:W-:-:S06]  /*3170*/  UISETP.NE.AND UP0, UPT, UR38, 0x3, UPT ;  /* 0x000000032600788c */ /* 0x000fcc000bf05270 */
[----:B------:R-:W-:-:S13]  /*3180*/  PLOP3.LUT P1, PT, PT, PT, UP0, 0x80, 0x0 ;  /* 0x000000000000781c */ /* 0x000fda0003f2f008 */
[----:B01----:R-:W-:Y:S05]  /*3190*/  @!P1 BRA `(.L_x_22) ;  /* 0x0000000000049947 */ /* 0x003fea0003800000 */
[----:B------:R-:W-:Y:S01]  /*31a0*/  BPT.TRAP 0x1 ;  /* 0x000000040000795c */ /* 0x000fe20000300000 */
.L_x_22:
[----:B------:R-:W-:Y:S01]  /*31b0*/  ULEA UR8, UR18, UR16, 0x3 ;  /* 0x0000001012087291 */ /* 0x000fe2000f8e183f */
[----:B------:R-:W-:-:S08]  /*31c0*/  SHF.L.U32 R229, R227, 0x1f, RZ ;  /* 0x0000001fe3e57819 */ /* 0x000fd000000006ff */
[----:B------:R0:W1:Y:S01]  /*31d0*/  SYNCS.PHASECHK.TRANS64.TRYWAIT P0, [UR8], R229 ;  /* 0x000000e5ff0075a7 */ /* 0x0000620008000148 */
[----:B------:R-:W-:Y:S05]  /*31e0*/  @!P1 BRA `(.L_x_23) ;  /* 0x0000000000049947 */ /* 0x000fea0003800000 */
[----:B------:R-:W-:Y:S01]  /*31f0*/  BPT.TRAP 0x1 ;  /* 0x000000040000795c */ /* 0x000fe20000300000 */
.L_x_23:
[----:B-1----:R-:W-:Y:S05]  /*3200*/  @P0 BRA `(.L_x_24) ;  /* 0x0000000000080947 */ /* 0x002fea0003800000 */
[----:B------:R-:W1:Y:S02]  /*3210*/  SYNCS.PHASECHK.TRANS64.TRYWAIT P0, [UR8], R229 ;  /* 0x000000e5ff0075a7 */ /* 0x000e640008000148 */
[----:B-1----:R-:W-:Y:S05]  /*3220*/  @!P0 BRA `(.L_x_25) ;  /* 0x000000cc00488947 */ /* 0x002fea0003800000 */
.L_x_24:
[----:B------:R-:W-:Y:S01]  /*3230*/  UIADD3 UR8, UR16, 0x180, URZ ;  /* 0x0000018010087890 */ /* 0x000fe2000fffe03f */
[----:B------:R-:W-:Y:S01]  /*3240*/  WARPGROUP.ARRIVE ;  /* 0x00000000000079c5 */ /* 0x000fe20000000000 */
[----:B------:R-:W-:Y:S02]  /*3250*/  UIADD3 UR9, UR16, 0x2180, URZ ;  /* 0x0000218010097890 */ /* 0x000fe4000fffe03f */
[----:B------:R-:W-:Y:S02]  /*3260*/  USHF.R.U32.HI UR8, URZ, 0x4, UR8 ;  /* 0x000000043f087899 */ /* 0x000fe40008011608 */
[----:B------:R-:W-:Y:S02]  /*3270*/  USHF.R.U32.HI UR9, URZ, 0x4, UR9 ;  /* 0x000000043f097899 */ /* 0x000fe40008011609 */
[----:B------:R-:W-:Y:S02]  /*3280*/  UISETP.NE.AND UP0, UPT, UR5, URZ, UPT ;  /* 0x0000003f0500728c */ /* 0x000fe4000bf05270 */
[----:B------:R-:W-:-:S02]  /*3290*/  ULOP3.LUT UR8, UR8, 0x3fff, URZ, 0xc0, !UPT ;  /* 0x00003fff08087892 */ /* 0x000fc4000f8ec03f */
[----:B------:R-:W-:Y:S02]  /*32a0*/  ULOP3.LUT UR9, UR9, 0x3fff, URZ, 0xc0, !UPT ;  /* 0x00003fff09097892 */ /* 0x000fe4000f8ec03f */
[----:B------:R-:W-:Y:S02]  /*32b0*/  USEL UR6, UR6, URZ, !UP0 ;  /* 0x0000003f06067287 */ /* 0x000fe4000c000000 */
[----:B------:R-:W-:Y:S02]  /*32c0*/  ULOP3.LUT UR8, UR8, 0x10000, URZ, 0xfc, !UPT ;  /* 0x0001000008087892 */ /* 0x000fe4000f8efc3f */
[----:B------:R-:W-:Y:S02]  /*32d0*/  ULOP3.LUT UR9, UR9, 0x10000, URZ, 0xfc, !UPT ;  /* 0x0001000009097892 */ /* 0x000fe4000f8efc3f */
[----:B------:R-:W-:Y:S02]  /*32e0*/  UISETP.NE.U32.AND UP0, UPT, UR6, URZ, UPT ;  /* 0x0000003f0600728c */ /* 0x000fe4000bf05070 */
[----:B------:R-:W-:-:S02]  /*32f0*/  ULEA UR8, UR18, UR8, 0x7 ;  /* 0x0000000812087291 */ /* 0x000fc4000f8e383f */
[----:B------:R-:W-:Y:S01]  /*3300*/  ULEA UR10, UR18, UR9, 0x9 ;  /* 0x00000009120a7291 */ /* 0x000fe2000f8e483f */
[----:B------:R-:W-:Y:S02]  /*3310*/  UMOV UR11, 0xc0000010 ;  /* 0xc0000010000b7882 */ /* 0x000fe40000000000 */
[----:B------:R-:W-:Y:S01]  /*3320*/  UMOV UR9, 0xc0000010 ;  /* 0xc000001000097882 */ /* 0x000fe20000000000 */
[----:B------:R-:W-:-:S05]  /*3330*/  UIADD3 UR4, UR4, 0x1, URZ ;  /* 0x0000000104047890 */ /* 0x000fca000fffe03f */
[----:B------:R-:W-:Y:S01]  /*3340*/  QGMMA.64x256x32.F32.E5M2.E5M2 R24, gdesc[UR8], R24, UP0, gsb0 ;  /* 0x03e00000081879f3 */ /* 0x000fe2000b803818 */
[----:B------:R-:W-:-:S04]  /*3350*/  UISETP.NE.AND UP0, UPT, UR4, UR28, UPT ;  /* 0x0000001c0400728c */ /* 0x000fc8000bf05270 */
[----:B------:R-:W-:-:S06]  /*3360*/  USEL UR5, URZ, 0x1, UP0 ;  /* 0x000000013f057887 */ /* 0x000fcc0008000000 */
[----:B------:R-:W-:Y:S01]  /*3370*/  ISETP.NE.AND P0, PT, RZ, UR5, PT ;  /* 0x00000005ff007c0c */ /* 0x000fe2000bf05270 */
[----:B------:R-:W-:-:S12]  /*3380*/  WARPGROUP.DEPBAR.LE gsb0, 0x1 ;  /* 0x00008000000079c5 */ /* 0x000fd80000010100 */
[----:B------:R-:W-:Y:S05]  /*3390*/  @!P0 BRA `(.L_x_26) ;  /* 0x0000000c00808947 */ /* 0x000fea0003800000 */
[----:B------:R-:W-:Y:S02]  /*33a0*/  WARPGROUP.DEPBAR.LE gsb0, 0x0 ;  /* 0x00008000000079c5 */ /* 0x000fe40000010000 */
[----:B------:R-:W-:-:S01]  /*33b0*/  FADD R226, R24, R226 ;  /* 0x000000e218e27221 */ /* 0x000fc20000000000 */
[----:B------:R-:W-:Y:S01]  /*33c0*/  FADD R225, R25, R225 ;  /* 0x000000e119e17221 */ /* 0x000fe20000000000 */
[----:B------:R1:W-:Y:S01]  /*33d0*/  STL [R1+0x9c], R227 ;  /* 0x00009ce301007387 */ /* 0x0003e20000100800 */
[----:B------:R-:W-:-:S01]  /*33e0*/  FADD R224, R26, R224 ;  /* 0x000000e01ae07221 */ /* 0x000fc20000000000 */
[----:B------:R-:W-:Y:S01]  /*33f0*/  FADD R223, R27, R223 ;  /* 0x000000df1bdf7221 */ /* 0x000fe20000000000 */
[----:B------:R-:W-:-:S01]  /*3400*/  FADD R222, R28, R222 ;  /* 0x000000de1cde7221 */ /* 0x000fc20000000000 */
[----:B------:R-:W-:Y:S01]  /*3410*/  FADD R221, R29, R221 ;  /* 0x000000dd1ddd7221 */ /* 0x000fe20000000000 */
[----:B-1----:R-:W3:Y:S04]  /*3420*/  LDL.LU R227, [R1+0x30] ;  /* 0x0000300001e37983 */ /* 0x002ee80000300800 */
[----:B------:R1:W-:Y:S01]  /*3430*/  STL [R1+0xa0], R226 ;  /* 0x0000a0e201007387 */ /* 0x0003e20000100800 */
[----:B------:R-:W-:-:S01]  /*3440*/  FADD R220, R30, R220 ;  /* 0x000000dc1edc7221 */ /* 0x000fc20000000000 */
[----:B------:R-:W-:-:S02]  /*3450*/  FADD R219, R31, R219 ;  /* 0x000000db1fdb7221 */ /* 0x000fc40000000000 */
[----:B-1----:R-:W4:Y:S04]  /*3460*/  LDL.LU R226, [R1+0x2c] ;  /* 0x00002c0001e27983 */ /* 0x002f280000300800 */
[----:B------:R1:W-:Y:S01]  /*3470*/  STL [R1+0xa4], R225 ;  /* 0x0000a4e101007387 */ /* 0x0003e20000100800 */
[----:B------:R-:W-:-:S03]  /*3480*/  FADD R218, R32, R218 ;  /* 0x000000da20da7221 */ /* 0x000fc60000000000 */
[----:B-1----:R-:W2:Y:S04]  /*3490*/  LDL.LU R225, [R1+0x28] ;  /* 0x0000280001e17983 */ /* 0x002ea80000300800 */
        /* <DEDUP_REMOVED lines=9> */
[----:B------:R1:W-:Y:S04]  /*3530*/  STL [R1+0xb4], R221 ;  /* 0x0000b4dd01007387 */ /* 0x0003e80000100800 */
        /* <DEDUP_REMOVED lines=12> */
[----:B-1----:R-:W2:Y:S01]  /*3600*/  LDL.LU R215, [R1] ;  /* 0x0000000001d77983 */ /* 0x002ea20000300800 */
[----:B------:R-:W-:-:S01]  /*3610*/  FADD R214, R36, R214 ;  /* 0x000000d624d67221 */ /* 0x000fc20000000000 */
[----:B------:R-:W-:Y:S01]  /*3620*/  FADD R213, R37, R213 ;  /* 0x000000d525d57221 */ /* 0x000fe20000000000 */
[----:B------:R-:W-:-:S01]  /*3630*/  FADD R212, R38, R212 ;  /* 0x000000d426d47221 */ /* 0x000fc20000000000 */
[----:B------:R-:W-:Y:S01]  /*3640*/  FADD R211, R39, R211 ;  /* 0x000000d327d37221 */ /* 0x000fe20000000000 */
[----:B------:R-:W-:-:S01]  /*3650*/  FADD R210, R40, R210 ;  /* 0x000000d228d27221 */ /* 0x000fc20000000000 */
[----:B------:R-:W-:Y:S01]  /*3660*/  STL [R1+0xd0], R214 ;  /* 0x0000d0d601007387 */ /* 0x000fe20000100800 */
        /* <DEDUP_REMOVED lines=11> */
[----:B------:R1:W-:Y:S01]  /*3720*/  STL [R1+0xdc], R211 ;  /* 0x0000dcd301007387 */ /* 0x0003e20000100800 */
[----:B------:R-:W-:-:S01]  /*3730*/  FADD R200, R50, R200 ;  /* 0x000000c832c87221 */ /* 0x000fc20000000000 */
[----:B------:R-:W-:Y:S01]  /*3740*/  FADD R199, R51, R199 ;  /* 0x000000c733c77221 */ /* 0x000fe20000000000 */
        /* <DEDUP_REMOVED lines=69> */
[----:B-----5:R-:W-:Y:S01]  /*3ba0*/  FADD R0, R121, R0 ;  /* 0x0000000079007221 */ /* 0x020fe20000000000 */
[----:B---3--:R-:W-:-:S01]  /*3bb0*/  FADD R227, R134, R227 ;  /* 0x000000e386e37221 */ /* 0x008fc20000000000 */
[----:B----4-:R-:W-:Y:S01]  /*3bc0*/  FADD R226, R133, R226 ;  /* 0x000000e285e27221 */ /* 0x010fe20000000000 */
[----:B--2---:R-:W-:-:S01]  /*3bd0*/  FADD R225, R132, R225 ;  /* 0x000000e184e17221 */ /* 0x004fc20000000000 */
        /* <DEDUP_REMOVED lines=9> */
[----:B------:R-:W-:-:S05]  /*3c70*/  FADD R215, R122, R215 ;  /* 0x000000d77ad77221 */ /* 0x000fca0000000000 */
[----:B------:R2:W-:Y:S04]  /*3c80*/  STL [R1], R215 ;  /* 0x000000d701007387 */ /* 0x0005e80000100800 */
[----:B------:R3:W-:Y:S04]  /*3c90*/  STL [R1+0x4], R216 ;  /* 0x000004d801007387 */ /* 0x0007e80000100800 */
        /* <DEDUP_REMOVED lines=8> */
[----:B-1----:R-:W4:Y:S04]  /*3d20*/  LDL.LU R211, [R1+0x34] ;  /* 0x0000340001d37983 */ /* 0x002f280000300800 */
[----:B------:R1:W-:Y:S04]  /*3d30*/  STL [R1+0x28], R225 ;  /* 0x000028e101007387 */ /* 0x0003e80000100800 */
[----:B------:R-:W4:Y:S04]  /*3d40*/  LDL.LU R212, [R1+0x38] ;  /* 0x0000380001d47983 */ /* 0x000f280000300800 */
[----:B------:R1:W-:Y:S04]  /*3d50*/  STL [R1+0x2c], R226 ;  /* 0x00002ce201007387 */ /* 0x0003e80000100800 */
[----:B------:R-:W4:Y:S04]  /*3d60*/  LDL.LU R213, [R1+0x3c] ;  /* 0x00003c0001d57983 */ /* 0x000f280000300800 */
[----:B------:R1:W-:Y:S04]  /*3d70*/  STL [R1+0x30], R227 ;  /* 0x000030e301007387 */ /* 0x0003e80000100800 */
[----:B------:R-:W4:Y:S04]  /*3d80*/  LDL.LU R214, [R1+0x40] ;  /* 0x0000400001d67983 */ /* 0x000f280000300800 */
[----:B--2---:R-:W2:Y:S04]  /*3d90*/  LDL.LU R215, [R1+0x44] ;  /* 0x0000440001d77983 */ /* 0x004ea80000300800 */
[----:B---3--:R-:W3:Y:S04]  /*3da0*/  LDL.LU R216, [R1+0x48] ;  /* 0x0000480001d87983 */ /* 0x008ee80000300800 */
[----:B----4-:R-:W4:Y:S04]  /*3db0*/  LDL.LU R217, [R1+0x4c] ;  /* 0x00004c0001d97983 */ /* 0x010f280000300800 */
[----:B0-----:R-:W4:Y:S04]  /*3dc0*/  LDL.LU R218, [R1+0x50] ;  /* 0x0000500001da7983 */ /* 0x001f280000300800 */
[----:B------:R-:W4:Y:S04]  /*3dd0*/  LDL.LU R219, [R1+0x54] ;  /* 0x0000540001db7983 */ /* 0x000f280000300800 */
[----:B------:R-:W4:Y:S04]  /*3de0*/  LDL.LU R220, [R1+0x58] ;  /* 0x0000580001dc7983 */ /* 0x000f280000300800 */
[----:B------:R-:W4:Y:S04]  /*3df0*/  LDL.LU R221, [R1+0x5c] ;  /* 0x00005c0001dd7983 */ /* 0x000f280000300800 */
[----:B------:R-:W4:Y:S04]  /*3e00*/  LDL.LU R222, [R1+0x60] ;  /* 0x0000600001de7983 */ /* 0x000f280000300800 */
[----:B------:R-:W4:Y:S04]  /*3e10*/  LDL.LU R223, [R1+0x64] ;  /* 0x0000640001df7983 */ /* 0x000f280000300800 */
[----:B------:R-:W4:Y:S04]  /*3e20*/  LDL.LU R224, [R1+0x68] ;  /* 0x0000680001e07983 */ /* 0x000f280000300800 */
[----:B-1----:R-:W4:Y:S04]  /*3e30*/  LDL.LU R225, [R1+0x6c] ;  /* 0x00006c0001e17983 */ /* 0x002f280000300800 */
[----:B------:R-:W4:Y:S04]  /*3e40*/  LDL.LU R226, [R1+0x70] ;  /* 0x0000700001e27983 */ /* 0x000f280000300800 */
[----:B------:R-:W4:Y:S01]  /*3e50*/  LDL.LU R227, [R1+0x74] ;  /* 0x0000740001e37983 */ /* 0x000f220000300800 */
[----:B------:R-:W-:-:S05]  /*3e60*/  FADD R211, R135, R211 ;  /* 0x000000d387d37221 */ /* 0x000fca0000000000 */
[----:B------:R0:W-:Y:S01]  /*3e70*/  STL [R1+0x34], R211 ;  /* 0x000034d301007387 */ /* 0x0001e20000100800 */
[----:B------:R-:W-:-:S03]  /*3e80*/  FADD R212, R136, R212 ;  /* 0x000000d488d47221 */ /* 0x000fc60000000000 */
[----:B0-----:R1:W5:Y:S01]  /*3e90*/  LDL.LU R211, [R1+0xdc] ;  /* 0x0000dc0001d37983 */ /* 0x0013620000300800 */
[----:B------:R-:W-:-:S03]  /*3ea0*/  FADD R213, R137, R213 ;  /* 0x000000d589d57221 */ /* 0x000fc60000000000 */
[----:B------:R0:W-:Y:S01]  /*3eb0*/  STL [R1+0x38], R212 ;  /* 0x000038d401007387 */ /* 0x0001e20000100800 */
[----:B------:R-:W-:-:S01]  /*3ec0*/  FADD R214, R138, R214 ;  /* 0x000000d68ad67221 */ /* 0x000fc20000000000 */
[----:B--2---:R-:W-:Y:S02]  /*3ed0*/  FADD R215, R139, R215 ;  /* 0x000000d78bd77221 */ /* 0x004fe40000000000 */
[----:B0-----:R1:W5:Y:S01]  /*3ee0*/  LDL.LU R212, [R1+0xd8] ;  /* 0x0000d80001d47983 */ /* 0x0013620000300800 */
[----:B---3--:R-:W-:-:S03]  /*3ef0*/  FADD R216, R140, R216 ;  /* 0x000000d88cd87221 */ /* 0x008fc60000000000 */
[----:B------:R0:W-:Y:S01]  /*3f00*/  STL [R1+0x3c], R213 ;  /* 0x00003cd501007387 */ /* 0x0001e20000100800 */
[----:B----4-:R-:W-:-:S03]  /*3f10*/  FADD R217, R141, R217 ;  /* 0x000000d98dd97221 */ /* 0x010fc60000000000 */
[----:B0-----:R1:W5:Y:S01]  /*3f20*/  LDL.LU R213, [R1+0xd4] ;  /* 0x0000d40001d57983 */ /* 0x0013620000300800 */
[----:B------:R-:W-:-:S03]  /*3f30*/  FADD R218, R142, R218 ;  /* 0x000000da8eda7221 */ /* 0x000fc60000000000 */
[----:B------:R0:W-:Y:S01]  /*3f40*/  STL [R1+0x40], R214 ;  /* 0x000040d601007387 */ /* 0x0001e20000100800 */
[----:B------:R-:W-:-:S01]  /*3f50*/  FADD R219, R143, R219 ;  /* 0x000000db8fdb7221 */ /* 0x000fc20000000000 */
[----:B------:R-:W-:Y:S02]  /*3f60*/  FADD R220, R144, R220 ;  /* 0x000000dc90dc7221 */ /* 0x000fe40000000000 */
[----:B0-----:R1:W5:Y:S04]  /*3f70*/  LDL.LU R214, [R1+0xd0] ;  /* 0x0000d00001d67983 */ /* 0x0013680000300800 */
[----:B------:R0:W-:Y:S01]  /*3f80*/  STL [R1+0x44], R215 ;  /* 0x000044d701007387 */ /* 0x0001e20000100800 */
[----:B------:R-:W-:-:S01]  /*3f90*/  FADD R221, R145, R221 ;  /* 0x000000dd91dd7221 */ /* 0x000fc20000000000 */
[----:B------:R-:W-:-:S02]  /*3fa0*/  FADD R222, R146, R222 ;  /* 0x000000de92de7221 */ /* 0x000fc40000000000 */
[----:B0-----:R1:W5:Y:S04]  /*3fb0*/  LDL.LU R215, [R1+0xcc] ;  /* 0x0000cc0001d77983 */ /* 0x0013680000300800 */
[----:B------:R0:W-:Y:S01]  /*3fc0*/  STL [R1+0x48], R216 ;  /* 0x000048d801007387 */ /* 0x0001e20000100800 */
[----:B------:R-:W-:-:S03]  /*3fd0*/  FADD R223, R147, R223 ;  /* 0x000000df93df7221 */ /* 0x000fc60000000000 */
        /* <DEDUP_REMOVED lines=13> */
[----:B------:R0:W-:Y:S04]  /*40b0*/  STL [R1+0x5c], R221 ;  /* 0x00005cdd01007387 */ /* 0x0001e80000100800 */
        /* <DEDUP_REMOVED lines=12> */
[----:B0-----:R1:W5:Y:S01]  /*4180*/  LDL.LU R227, [R1+0x9c] ;  /* 0x00009c0001e37983 */ /* 0x0013620000300800 */
[----:B------:R-:W-:-:S05]  /*4190*/  UMOV UR4, URZ ;  /* 0x0000003f00047c82 */ /* 0x000fca0008000000 */
.L_x_26:
[----:B------:R-:W-:Y:S05]  /*41a0*/  @!P1 BRA `(.L_x_27) ;  /* 0x0000000000049947 */ /* 0x000fea0003800000 */
[----:B------:R-:W-:Y:S01]  /*41b0*/  BPT.TRAP 0x1 ;  /* 0x000000040000795c */ /* 0x000fe20000300000 */
.L_x_27:
[----:B------:R-:W-:Y:S02]  /*41c0*/  UISETP.GT.U32.AND UP0, UPT, UR13, 0x1, UPT ;  /* 0x000000010d00788c */ /* 0x000fe4000bf04070 */
[----:B------:R-:W-:-:S04]  /*41d0*/  ULEA UR6, UR19, UR16, 0x3 ;  /* 0x0000001013067291 */ /* 0x000fc8000f8e183f */
[----:B------:R-:W-:Y:S01]  /*41e0*/  UIADD3 UR6, UR6, 0x20, URZ ;  /* 0x0000002006067890 */ /* 0x000fe2000fffe03f */
[----:B------:R-:W-:-:S03]  /*41f0*/  PLOP3.LUT P0, PT, PT, PT, UP0, 0x80, 0x0 ;  /* 0x000000000000781c */ /* 0x000fc60003f0f008 */
[----:B------:R-:W-:-:S09]  /*4200*/  UPRMT UR6, URZ, 0x654, UR6 ;  /* 0x000006543f067896 */ /* 0x000fd20008000006 */
[----:B------:R-:W-:Y:S01]  /*4210*/  SYNCS.ARRIVE.TRANS64.RED.A1T0 RZ, [UR6], RZ ;  /* 0x000000ffffff79a7 */ /* 0x000fe20008100406 */
[----:B------:R-:W-:Y:S05]  /*4220*/  @P0 BRA `(.L_x_28) ;  /* 0x0000000000040947 */ /* 0x000fea0003800000 */
[----:B------:R-:W-:Y:S01]  /*4230*/  BPT.TRAP 0x1 ;  /* 0x000000040000795c */ /* 0x000fe20000300000 */
.L_x_28:
[----:B------:R-:W-:Y:S01]  /*4240*/  UIADD3 UR18, UR18, 0x1, URZ ;  /* 0x0000000112127890 */ /* 0x000fe2000fffe03f */
[C---:B------:R-:W-:Y:S01]  /*4250*/  ISETP.GT.AND P0, PT, R228.reuse, 0x1, PT ;  /* 0x00000001e400780c */ /* 0x040fe20003f04270 */
[----:B------:R-:W-:Y:S01]  /*4260*/  UIADD3 UR19, UR19, 0x1, URZ ;  /* 0x0000000113137890 */ /* 0x000fe2000fffe03f */
[----:B------:R-:W-:Y:S01]  /*4270*/  VIADD R228, R228, 0xffffffff ;  /* 0xffffffffe4e47836 */ /* 0x000fe20000000000 */
[----:B------:R-:W-:Y:S02]  /*4280*/  UISETP.NE.AND UP0, UPT, UR18, 0x4, UPT ;  /* 0x000000041200788c */ /* 0x000fe4000bf05270 */
[----:B------:R-:W-:Y:S02]  /*4290*/  UISETP.NE.AND UP1, UPT, UR19, 0x4, UPT ;  /* 0x000000041300788c */ /* 0x000fe4000bf25270 */
[----:B------:R-:W-:Y:S02]  /*42a0*/  USEL UR6, URZ, 0x1, UP0 ;  /* 0x000000013f067887 */ /* 0x000fe40008000000 */
[----:B------:R-:W-:-:S02]  /*42b0*/  USEL UR18, UR18, URZ, UP0 ;  /* 0x0000003f12127287 */ /* 0x000fc40008000000 */
[----:B------:R-:W-:Y:S02]  /*42c0*/  USEL UR19, UR19, URZ, UP1 ;  /* 0x0000003f13137287 */ /* 0x000fe40008800000 */
[----:B-----5:R-:W-:Y:S01]  /*42d0*/  LOP3.LUT R227, R227, UR6, RZ, 0x3c, !PT ;  /* 0x00000006e3e37c12 */ /* 0x020fe2000f8e3cff */
[----:B------:R-:W-:Y:S01]  /*42e0*/  UMOV UR6, 0x1 ;  /* 0x0000000100067882 */ /* 0x000fe20000000000 */
[----:B------:R-:W-:Y:S08]  /*42f0*/  @P0 BRA `(.L_x_29) ;  /* 0xffffffec009c0947 */ /* 0x000ff0000383ffff */
.L_x_21:
[----:B------:R-:W-:-:S04]  /*4300*/  UISETP.NE.AND UP0, UPT, UR4, URZ, UPT ;  /* 0x0000003f0400728c */ /* 0x000fc8000bf05270 */
[----:B------:R-:W-:-:S06]  /*4310*/  USEL UR4, URZ, 0x1, !UP0 ;  /* 0x000000013f047887 */ /* 0x000fcc000c000000 */
[----:B------:R-:W-:-:S13]  /*4320*/  ISETP.NE.AND P0, PT, RZ, UR4, PT ;  /* 0x00000004ff007c0c */ /* 0x000fda000bf05270 */
[----:B------:R-:W-:Y:S05]  /*4330*/  @!P0 BRA `(.L_x_30) ;  /* 0x0000000c00dc8947 */ /* 0x000fea0003800000 */
[----:B------:R-:W3:Y:S04]  /*4340*/  LDL.LU R227, [R1+0x74] ;  /* 0x0000740001e37983 */ /* 0x000ee80000300800 */
[----:B---3--:R3:W-:Y:S04]  /*4350*/  STL [R1+0x9c], R227 ;  /* 0x00009ce301007387 */ /* 0x0087e80000100800 */
[----:B---3--:R-:W3:Y:S04]  /*4360*/  LDL.LU R227, [R1+0x70] ;  /* 0x0000700001e37983 */ /* 0x008ee80000300800 */
        /* <DEDUP_REMOVED lines=55> */
[----:B---3--:R-:W3:Y:S01]  /*46e0*/  LDL.LU R227, [R1] ;  /* 0x0000000001e37983 */ /* 0x008ee20000300800 */
[----:B------:R-:W-:-:S02]  /*46f0*/  WARPGROUP.DEPBAR.LE gsb0, 0x0 ;  /* 0x00008000000079c5 */ /* 0x000fc40000010000 */
[----:B------:R-:W-:Y:S01]  /*4700*/  FADD R226, R24, R226 ;  /* 0x000000e218e27221 */ /* 0x000fe20000000000 */
        /* <DEDUP_REMOVED lines=97> */
[----:B---3--:R-:W-:-:S05]  /*4d20*/  FADD R227, R122, R227 ;  /* 0x000000e37ae37221 */ /* 0x008fca0000000000 */
[----:B------:R3:W-:Y:S04]  /*4d30*/  STL [R1], R227 ;  /* 0x000000e301007387 */ /* 0x0007e80000100800 */
[----:B---3--:R-:W3:Y:S02]  /*4d40*/  LDL.LU R227, [R1+0x10c] ;  /* 0x00010c0001e37983 */ /* 0x008ee40000300800 */
[----:B---3--:R-:W-:-:S05]  /*4d50*/  FADD R227, R123, R227 ;  /* 0x000000e37be37221 */ /* 0x008fca0000000000 */
[----:B------:R3:W-:Y:S04]  /*4d60*/  STL [R1+0x4], R227 ;  /* 0x000004e301007387 */ /* 0x0007e80000100800 */
        /* <DEDUP_REMOVED lines=83> */
[----:B------:R3:W-:Y:S02]  /*52a0*/  STL [R1+0x74], R227 ;  /* 0x000074e301007387 */ /* 0x0007e40000100800 */
.L_x_30:
[----:B---3--:R-:W-:-:S04]  /*52b0*/  IMAD.U32 R227, RZ, RZ, UR39 ;  /* 0x00000027ffe37e24 */ /* 0x008fc8000f8e00ff */
[----:B------:R3:W-:Y:S01]  /*52c0*/  SYNCS.ARRIVE.TRANS64.A1T0 RZ, [R227+UR36], RZ ;  /* 0x000000ffe3ff79a7 */ /* 0x0007e20008100024 */
[----:B------:R-:W-:Y:S02]  /*52d0*/  WARPGROUP.DEPBAR.LE gsb0, 0x0 ;  /* 0x00008000000079c5 */ /* 0x000fe40000010000 */
[----:B------:R-:W4:Y:S02]  /*52e0*/  LDC R24, c[0x0][0x28c] ;  /* 0x0000a300ff187b82 */ /* 0x000f240000000800 */
[----:B----4-:R-:W-:-:S13]  /*52f0*/  ISETP.GE.AND P0, PT, R24, 0x1, PT ;  /* 0x000000011800780c */ /* 0x010fda0003f06270 */
[----:B---3--:R-:W-:Y:S05]  /*5300*/  @!P0 BRA `(.L_x_31) ;  /* 0x0000000000388947 */ /* 0x008fea0003800000 */
[----:B------:R-:W-:-:S06]  /*5310*/  UISETP.NE.AND UP0, UPT, UR38, 0x3, UPT ;  /* 0x000000032600788c */ /* 0x000fcc000bf05270 */
[----:B------:R-:W-:-:S13]  /*5320*/  PLOP3.LUT P0, PT, PT, PT, UP0, 0x80, 0x0 ;  /* 0x000000000000781c */ /* 0x000fda0003f0f008 */
[----:B------:R-:W-:Y:S05]  /*5330*/  @!P0 BRA `(.L_x_32) ;  /* 0x0000000000048947 */ /* 0x000fea0003800000 */
[----:B------:R-:W-:Y:S01]  /*5340*/  BPT.TRAP 0x1 ;  /* 0x000000040000795c */ /* 0x000fe20000300000 */
.L_x_32:
[----:B------:R-:W-:Y:S02]  /*5350*/  UIADD3 UR4, UR12, UR15, URZ ;  /* 0x0000000f0c047290 */ /* 0x000fe4000fffe03f */
[----:B------:R-:W-:Y:S02]  /*5360*/  UISETP.GT.U32.AND UP0, UPT, UR13, 0x1, UPT ;  /* 0x000000010d00788c */ /* 0x000fe4000bf04070 */
[----:B------:R-:W-:-:S04]  /*5370*/  USHF.L.U32 UR4, UR4, 0x3, URZ ;  /* 0x0000000304047899 */ /* 0x000fc8000800063f */
[----:B------:R-:W-:Y:S01]  /*5380*/  ULOP3.LUT UR4, UR4, 0x18, URZ, 0xc0, !UPT ;  /* 0x0000001804047892 */ /* 0x000fe2000f8ec03f */
[----:B------:R-:W-:-:S03]  /*5390*/  PLOP3.LUT P0, PT, PT, PT, UP0, 0x80, 0x0 ;  /* 0x000000000000781c */ /* 0x000fc60003f0f008 */
[----:B------:R-:W-:-:S04]  /*53a0*/  UIADD3 UR4, UR16, 0x20, UR4 ;  /* 0x0000002010047890 */ /* 0x000fc8000fffe004 */
[----:B------:R-:W-:-:S09]  /*53b0*/  UPRMT UR4, URZ, 0x654, UR4 ;  /* 0x000006543f047896 */ /* 0x000fd20008000004 */
[----:B------:R-:W-:Y:S01]  /*53c0*/  SYNCS.ARRIVE.TRANS64.RED.A1T0 RZ, [UR4], RZ ;  /* 0x000000ffffff79a7 */ /* 0x000fe20008100404 */
[----:B------:R-:W-:Y:S05]  /*53d0*/  @P0 BRA `(.L_x_31) ;  /* 0x0000000000040947 */ /* 0x000fea0003800000 */
[----:B------:R-:W-:Y:S01]  /*53e0*/  BPT.TRAP 0x1 ;  /* 0x000000040000795c */ /* 0x000fe20000300000 */
.L_x_31:
[----:B------:R-:W3:Y:S01]  /*53f0*/  LDL R227, [R1+0x84] ;  /* 0x0000840001e37983 */ /* 0x000ee20000100800 */
[----:B------:R-:W-:Y:S01]  /*5400*/  IMAD.U32 R24, RZ, RZ, UR35 ;  /* 0x00000023ff187e24 */ /* 0x000fe2000f8e00ff */
[----:B------:R-:W4:Y:S04]  /*5410*/  LDC R35, c[0x0][0x288] ;  /* 0x0000a200ff237b82 */ /* 0x000f280000000800 */
[----:B------:R-:W-:-:S04]  /*5420*/  SHF.L.U32 R24, R24, 0x1f, RZ ;  /* 0x0000001f18187819 */ /* 0x000fc800000006ff */
[----:B------:R-:W5:Y:S01]  /*5430*/  SYNCS.PHASECHK.TRANS64.TRYWAIT P0, [UR17+0x8], R24 ;  /* 0x00000818ff0075a7 */ /* 0x000f620008000151 */
[----:B---3--:R-:W-:Y:S01]  /*5440*/  IMAD.SHL.U32 R32, R227, 0x40, RZ ;  /* 0x00000040e3207824 */ /* 0x008fe200078e00ff */
[----:B----45:R-:W-:Y:S06]  /*5450*/  @!P0 BRA `(.L_x_33) ;  /* 0x000000a800dc8947 */ /* 0x030fec0003800000 */
.L_x_319:
[----:B------:R-:W4:Y:S01]  /*5460*/  LDL.LU R227, [R1+0x88] ;  /* 0x0000880001e37983 */ /* 0x000f220000300800 */
[----:B------:R-:W-:Y:S02]  /*5470*/  ULDC UR4, c[0x0][0x284] ;  /* 0x0000a10000047ab9 */ /* 0x000fe40000000800 */
[----:B------:R-:W-:Y:S01]  /*5480*/  ISETP.GE.AND P0, PT, R32, UR4, PT ;  /* 0x0000000420007c0c */ /* 0x000fe2000bf06270 */
[----:B----4-:R-:W-:-:S05]  /*5490*/  IMAD.SHL.U32 R37, R227, 0x100, RZ ;  /* 0x00000100e3257824 */ /* 0x010fca00078e00ff */
[----:B------:R-:W-:-:S13]  /*54a0*/  ISETP.GE.OR P0, PT, R37, R35, P0 ;  /* 0x000000232500720c */ /* 0x000fda0000706670 */
[----:B------:R-:W-:Y:S05]  /*54b0*/  @P0 BRA `(.L_x_34) ;  /* 0x00000090001c0947 */ /* 0x000fea0003800000 */
[----:B------:R4:W-:Y:S01]  /*54c0*/  STL.64 [R1+0xa8], R4 ;  /* 0x0000a80401007387 */ /* 0x0009e20000100a00 */
[----:B------:R-:W-:Y:S01]  /*54d0*/  ULDC.64 UR4, c[0x0][0x5d0] ;  /* 0x0001740000047ab9 */ /* 0x000fe20000000a00 */
[----:B------:R-:W0:Y:S02]  /*54e0*/  LDC.64 R26, c[0x0][0x5c8] ;  /* 0x00017200ff1a7b82 */ /* 0x000e240000000a00 */
[----:B----4-:R-:W4:Y:S04]  /*54f0*/  LDL.64 R4, [R1+0x90] ;  /* 0x0000900001047983 */ /* 0x010f280000100a00 */
[----:B------:R1:W-:Y:S04]  /*5500*/  STL [R1+0xa0], R2 ;  /* 0x0000a00201007387 */ /* 0x0003e80000100800 */
[----:B-1----:R-:W4:Y:S04]  /*5510*/  LDL.LU R2, [R1+0x84] ;  /* 0x0000840001027983 */ /* 0x002f280000300800 */
[----:B------:R1:W-:Y:S04]  /*5520*/  STL [R1+0x9c], R0 ;  /* 0x00009c0001007387 */ /* 0x0003e80000100800 */
[----:B------:R-:W2:Y:S04]  /*5530*/  LDL R227, [R1+0x78] ;  /* 0x0000780001e37983 */ /* 0x000ea80000100800 */
[----:B-1----:R-:W4:Y:S01]  /*5540*/  LDL R0, [R1+0x8c] ;  /* 0x00008c0001007983 */ /* 0x002f220000100800 */
[----:B---3--:R-:W1:Y:S02]  /*5550*/  S2R R24, SR_TID.X ;  /* 0x0000000000187919 */ /* 0x008e640000002100 */
[----:B-1----:R-:W-:-:S04]  /*5560*/  SHF.R.S32.HI R25, RZ, 0x1f, R24 ;  /* 0x0000001fff197819 */ /* 0x002fc80000011418 */
[----:B------:R-:W-:-:S04]  /*5570*/  LEA.HI R25, R25, R24, RZ, 0x7 ;  /* 0x0000001819197211 */ /* 0x000fc800078f38ff */
[----:B------:R-:W-:-:S05]  /*5580*/  LOP3.LUT R25, R25, 0xffffff80, RZ, 0xc0, !PT ;  /* 0xffffff8019197812 */ /* 0x000fca00078ec0ff */
[----:B------:R-:W-:Y:S01]  /*5590*/  IMAD.IADD R25, R24, 0x1, -R25 ;  /* 0x0000000118197824 */ /* 0x000fe200078e0a19 */
[----:B--2---:R-:W-:-:S05]  /*55a0*/  SHF.R.S32.HI R38, RZ, 0x1f, R227 ;  /* 0x0000001fff267819 */ /* 0x004fca00000114e3 */
[----:B------:R-:W-:-:S04]  /*55b0*/  IMAD R30, R38, UR4, RZ ;  /* 0x00000004261e7c24 */ /* 0x000fc8000f8e02ff */
[----:B------:R-:W-:Y:S02]  /*55c0*/  IMAD R33, R227, UR5, R30 ;  /* 0x00000005e3217c24 */ /* 0x000fe4000f8e021e */
[----:B----4-:R-:W-:Y:S02]  /*55d0*/  IMAD.WIDE R30, R2, 0x40, R4 ;  /* 0x00000040021e7825 */ /* 0x010fe400078e0204 */
[----:B------:R1:W5:Y:S02]  /*55e0*/  LDL.LU.64 R4, [R1+0xa8] ;  /* 0x0000a80001047983 */ /* 0x0003640000300a00 */
[----:B------:R-:W-:Y:S02]  /*55f0*/  IMAD.IADD R39, R0, 0x1, -R32 ;  /* 0x0000000100277824 */ /* 0x000fe400078e0a20 */
[----:B------:R1:W5:Y:S04]  /*5600*/  LDL.LU R2, [R1+0xa0] ;  /* 0x0000a00001027983 */ /* 0x0003680000300800 */
[----:B------:R1:W5:Y:S01]  /*5610*/  LDL.LU R0, [R1+0x9c] ;  /* 0x00009c0001007983 */ /* 0x0003620000300800 */
[----:B------:R-:W-:-:S04]  /*5620*/  SHF.R.S32.HI R24, RZ, 0x1f, R25 ;  /* 0x0000001fff187819 */ /* 0x000fc80000011419 */
[----:B------:R-:W-:-:S04]  /*5630*/  LEA.HI R24, R24, R25, RZ, 0x2 ;  /* 0x0000001918187211 */ /* 0x000fc800078f10ff */
[----:B------:R-:W-:-:S05]  /*5640*/  LOP3.LUT R24, R24, 0xfffffffc, RZ, 0xc0, !PT ;  /* 0xfffffffc18187812 */ /* 0x000fca00078ec0ff */
[----:B------:R-:W-:-:S04]  /*5650*/  IMAD.IADD R40, R25, 0x1, -R24 ;  /* 0x0000000119287824 */ /* 0x000fc800078e0a18 */
[----:B------:R-:W-:-:S05]  /*5660*/  IMAD.SHL.U32 R28, R40, 0x2, RZ ;  /* 0x00000002281c7824 */ /* 0x000fca00078e00ff */
[----:B------:R-:W-:-:S03]  /*5670*/  SHF.R.S32.HI R29, RZ, 0x1f, R28 ;  /* 0x0000001fff1d7819 */ /* 0x000fc6000001141c */
[----:B------:R-:W-:Y:S01]  /*5680*/  IMAD.WIDE.U32 R24, R227, UR4, R28 ;  /* 0x00000004e3187c25 */ /* 0x000fe2000f8e001c */
[----:B------:R-:W-:Y:S01]  /*5690*/  SHF.R.S32.HI R36, RZ, 0x1f, R37 ;  /* 0x0000001fff247819 */ /* 0x000fe20000011425 */
[----:B------:R-:W-:Y:S01]  /*56a0*/  ULDC.64 UR4, c[0x0][0x5c0] ;  /* 0x0001700000047ab9 */ /* 0x000fe20000000a00 */
[----:B------:R-:W-:Y:S01]  /*56b0*/  IADD3 R24, P0, R37, R24, RZ ;  /* 0x0000001825187210 */ /* 0x000fe20007f1e0ff */
[----:B0-----:R-:W-:-:S03]  /*56c0*/  IMAD R34, R31, R26, RZ ;  /* 0x0000001a1f227224 */ /* 0x001fc600078e02ff */
[----:B------:R-:W-:Y:S01]  /*56d0*/  IADD3.X R25, R36, R25, R33, P0, !PT ;  /* 0x0000001924197210 */ /* 0x000fe200007fe421 */
[C---:B------:R-:W-:Y:S02]  /*56e0*/  IMAD R33, R30.reuse, R27, R34 ;  /* 0x0000001b1e217224 */ /* 0x040fe400078e0222 */
[----:B------:R-:W-:-:S04]  /*56f0*/  IMAD.WIDE.U32 R24, R30, R26, R24 ;  /* 0x0000001a1e187225 */ /* 0x000fc800078e0018 */
[----:B------:R-:W-:Y:S01]  /*5700*/  IMAD.IADD R33, R25, 0x1, R33 ;  /* 0x0000000119217824 */ /* 0x000fe200078e0221 */
[----:B------:R-:W-:-:S04]  /*5710*/  LEA R25, P0, R26, R24, 0x3 ;  /* 0x000000181a197211 */ /* 0x000fc800078018ff */
[----:B------:R-:W-:Y:S02]  /*5720*/  LEA.HI.X R27, R26, R33, R27, 0x3, P0 ;  /* 0x000000211a1b7211 */ /* 0x000fe400000f1c1b */
[----:B------:R-:W-:Y:S02]  /*5730*/  FSETP.NEU.AND P0, PT, RZ, UR26, PT ;  /* 0x0000001aff007c0b */ /* 0x000fe4000bf0d000 */
[----:B------:R-:W-:Y:S02]  /*5740*/  IADD3 R24, P1, R24, UR4, RZ ;  /* 0x0000000418187c10 */ /* 0x000fe4000ff3e0ff */
[----:B------:R-:W-:Y:S01]  /*5750*/  IADD3 R26, P2, R25, UR4, RZ ;  /* 0x00000004191a7c10 */ /* 0x000fe2000ff5e0ff */
[----:B------:R-:W-:Y:S01]  /*5760*/  IMAD R34, R40, -0x2, R35 ;  /* 0xfffffffe28227824 */ /* 0x000fe200078e0223 */
[----:B------:R-:W-:Y:S01]  /*5770*/  IADD3.X R25, R33, UR5, RZ, P1, !PT ;  /* 0x0000000521197c10 */ /* 0x000fe20008ffe4ff */
[----:B------:R-:W-:Y:S01]  /*5780*/  BSSY B0, `(.L_x_34) ;  /* 0x00008da000007945 */ /* 0x000fe20003800000 */
[----:B------:R-:W-:Y:S01]  /*5790*/  IADD3.X R27, R27, UR5, RZ, P2, !PT ;  /* 0x000000051b1b7c10 */ /* 0x000fe200097fe4ff */
[----:B------:R-:W-:-:S04]  /*57a0*/  IMAD.IADD R34, R34, 0x1, -R37 ;  /* 0x0000000122227824 */ /* 0x000fc800078e0a25 */
[----:B-1----:R-:W-:Y:S05]  /*57b0*/  @!P0 BRA `(.L_x_35) ;  /* 0x0000006800d88947 */ /* 0x002fea0003800000 */
[----:B------:R-:W-:Y:S01]  /*57c0*/  ULDC.64 UR4, c[0x0][0x5b8] ;  /* 0x00016e0000047ab9 */ /* 0x000fe20000000a00 */
[----:B------:R-:W-:Y:S01]  /*57d0*/  ULDC.64 UR8, c[0x0][0x5a8] ;  /* 0x00016a0000087ab9 */ /* 0x000fe20000000a00 */
[----:B------:R-:W-:Y:S01]  /*57e0*/  IMAD.WIDE.U32 R28, R227, UR4, R28 ;  /* 0x00000004e31c7c25 */ /* 0x000fe2000f8e001c */
[----:B------:R-:W-:Y:S03]  /*57f0*/  BSSY B1, `(.L_x_36) ;  /* 0x0000010000017945 */ /* 0x000fe60003800000 */
[----:B------:R-:W-:-:S04]  /*5800*/  IMAD R32, R38, UR4, RZ ;  /* 0x0000000426207c24 */ /* 0x000fc8000f8e02ff */
[----:B------:R-:W-:Y:S01]  /*5810*/  IMAD R33, R227, UR5, R32 ;  /* 0x00000005e3217c24 */ /* 0x000fe2000f8e0220 */
[----:B------:R-:W-:Y:S01]  /*5820*/  IADD3 R32, P0, R37, R28, RZ ;  /* 0x0000001c25207210 */ /* 0x000fe20007f1e0ff */
[----:B------:R-:W-:Y:S02]  /*5830*/  ULDC.64 UR4, c[0x0][0x5b0] ;  /* 0x00016c0000047ab9 */ /* 0x000fe40000000a00 */
[----:B------:R-:W-:Y:S01]  /*5840*/  IMAD R35, R31, UR4, RZ ;  /* 0x000000041f237c24 */ /* 0x000fe2000f8e02ff */
[----:B------:R-:W-:Y:S02]  /*5850*/  IADD3.X R33, R36, R29, R33, P0, !PT ;  /* 0x0000001d24217210 */ /* 0x000fe400007fe421 */
[----:B------:R-:W-:Y:S01]  /*5860*/  ISETP.GE.AND P0, PT, R39, 0x1, PT ;  /* 0x000000012700780c */ /* 0x000fe20003f06270 */
[C---:B------:R-:W-:Y:S02]  /*5870*/  IMAD R35, R30.reuse, UR5, R35 ;  /* 0x000000051e237c24 */ /* 0x040fe4000f8e0223 */
[----:B------:R-:W-:Y:S01]  /*5880*/  IMAD.WIDE.U32 R28, R30, UR4, R32 ;  /* 0x000000041e1c7c25 */ /* 0x000fe2000f8e0020 */
[----:B------:R-:W-:-:S02]  /*5890*/  ISETP.LT.OR P2, PT, R34, 0x1, !P0 ;  /* 0x000000012200780c */ /* 0x000fc40004741670 */
[----:B------:R-:W-:-:S04]  /*58a0*/  IADD3 R28, P1, R28, UR8, RZ ;  /* 0x000000081c1c7c10 */ /* 0x000fc8000ff3e0ff */
[--C-:B------:R-:W-:Y:S02]  /*58b0*/  IADD3.X R29, R29, UR9, R35.reuse, P1, !PT ;  /* 0x000000091d1d7c10 */ /* 0x100fe40008ffe423 */
[----:B------:R-:W-:-:S05]  /*58c0*/  PRMT R35, RZ, 0x7610, R35 ;  /* 0x00007610ff237816 */ /* 0x000fca0000000023 */
[----:B------:R-:W-:Y:S05]  /*58d0*/  @P2 BRA `(.L_x_37) ;  /* 0x0000000000042947 */ /* 0x000fea0003800000 */
[----:B------:R0:W5:Y:S02]  /*58e0*/  LDG.E.U8 R35, desc[UR24][R28.64] ;  /* 0x000000181c237981 */ /* 0x000164000c1e1100 */
.L_x_37:
[----:B------:R-:W-:Y:S05]  /*58f0*/  BSYNC B1 ;  /* 0x0000000000017941 */ /* 0x000fea0003800000 */
.L_x_36:
[----:B-----5:R-:W-:Y:S01]  /*5900*/  LOP3.LUT R35, R35, 0xff, RZ, 0xc0, !PT ;  /* 0x000000ff23237812 */ /* 0x020fe200078ec0ff */
[----:B------:R-:W-:Y:S01]  /*5910*/  BSSY B1, `(.L_x_38) ;  /* 0x000000b000017945 */ /* 0x000fe20003800000 */
[----:B------:R-:W-:Y:S02]  /*5920*/  ISETP.LT.OR P3, PT, R34, 0x2, !P0 ;  /* 0x000000022200780c */ /* 0x000fe40004761670 */
[----:B------:R-:W-:-:S05]  /*5930*/  F2FP.F16.E5M2.UNPACK_B R35, R35 ;  /* 0x00000023ff23723e */ /* 0x000fca00020004ff */
[----:B------:R-:W-:-:S05]  /*5940*/  HADD2.F32 R35, -RZ, R35.H0_H0 ;  /* 0x20000023ff237230 */ /* 0x000fca0000004100 */
[----:B------:R-:W-:-:S04]  /*5950*/  FMUL R35, R35, UR26 ;  /* 0x0000001a23237c20 */ /* 0x000fc80008400000 */
[----:B------:R-:W-:-:S05]  /*5960*/  FFMA R35, R226, UR27, R35 ;  /* 0x0000001be2237c23 */ /* 0x000fca0008000023 */
[----:B------:R-:W-:Y:S02]  /*5970*/  F2FP.SATFINITE.E5M2.F32.PACK_AB_MERGE_C R37, RZ, R35, RZ ;  /* 0x00000023ff25723e */ /* 0x000fe400048060ff */
[----:B------:R-:W-:-:S03]  /*5980*/  PRMT R35, RZ, 0x7610, R35 ;  /* 0x00007610ff237816 */ /* 0x000fc60000000023 */
[----:B------:R1:W-:Y:S01]  /*5990*/  @!P2 STG.E.U8 desc[UR24][R24.64], R37 ;  /* 0x000000251800a986 */ /* 0x0003e2000c101118 */
[----:B------:R-:W-:Y:S05]  /*59a0*/  @P3 BRA `(.L_x_39) ;  /* 0x0000000000043947 */ /* 0x000fea0003800000 */
[----:B------:R2:W5:Y:S02]  /*59b0*/  LDG.E.U8 R35, desc[UR24][R28.64+0x1] ;  /* 0x000001181c237981 */ /* 0x000564000c1e1100 */
.L_x_39:
[----:B------:R-:W-:Y:S05]  /*59c0*/  BSYNC B1 ;  /* 0x0000000000017941 */ /* 0x000fea0003800000 */
.L_x_38:
[----:B-----5:R-:W-:Y:S01]  /*59d0*/  LOP3.LUT R35, R35, 0xff, RZ, 0xc0, !PT ;  /* 0x000000ff23237812 */ /* 0x020fe200078ec0ff */
[----:B------:R-:W-:Y:S01]  /*59e0*/  BSSY B1, `(.L_x_40) ;  /* 0x0000013000017945 */ /* 0x000fe20003800000 */
[----:B-1----:R-:W-:Y:S02]  /*59f0*/  IADD3 R37, P1, R30, 0x8, RZ ;  /* 0x000000081e257810 */ /* 0x002fe40007f3e0ff */
[----:B------:R-:W-:-:S03]  /*5a00*/  F2FP.F16.E5M2.UNPACK_B R35, R35 ;  /* 0x00000023ff23723e */ /* 0x000fc600020004ff */
[----:B------:R-:W-:Y:S01]  /*5a10*/  IMAD.X R31, RZ, RZ, R31, P1 ;  /* 0x000000ffff1f7224 */ /* 0x000fe200008e061f */
[----:B------:R-:W-:Y:S01]  /*5a20*/  ISETP.GE.AND P1, PT, R39, 0x9, PT ;  /* 0x000000092700780c */ /* 0x000fe20003f26270 */
[----:B------:R-:W-:Y:S02]  /*5a30*/  HADD2.F32 R35, -RZ, R35.H0_H0 ;  /* 0x20000023ff237230 */ /* 0x000fe40000004100 */
[----:B------:R-:W-:Y:S01]  /*5a40*/  IMAD R36, R31, UR4, RZ ;  /* 0x000000041f247c24 */ /* 0x000fe2000f8e02ff */
[----:B------:R-:W-:Y:S01]  /*5a50*/  ISETP.LT.OR P4, PT, R34, 0x1, !P1 ;  /* 0x000000012200780c */ /* 0x000fe20004f81670 */
[----:B------:R-:W-:-:S04]  /*5a60*/  IMAD.WIDE.U32 R32, R37, UR4, R32 ;  /* 0x0000000425207c25 */ /* 0x000fc8000f8e0020 */
[----:B------:R-:W-:Y:S01]  /*5a70*/  FMUL R30, R35, UR26 ;  /* 0x0000001a231e7c20 */ /* 0x000fe20008400000 */
[----:B------:R-:W-:-:S03]  /*5a80*/  IMAD R37, R37, UR5, R36 ;  /* 0x0000000525257c24 */ /* 0x000fc6000f8e0224 */
[----:B------:R-:W-:Y:S01]  /*5a90*/  FFMA R225, R225, UR27, R30 ;  /* 0x0000001be1e17c23 */ /* 0x000fe2000800001e */
[----:B------:R-:W-:Y:S02]  /*5aa0*/  IADD3 R30, P2, R32, UR8, RZ ;  /* 0x00000008201e7c10 */ /* 0x000fe4000ff5e0ff */
[----:B------:R-:W-:Y:S02]  /*5ab0*/  PRMT R32, RZ, 0x7610, R32 ;  /* 0x00007610ff207816 */ /* 0x000fe40000000020 */
[----:B------:R-:W-:Y:S02]  /*5ac0*/  F2FP.SATFINITE.E5M2.F32.PACK_AB_MERGE_C R225, RZ, R225, RZ ;  /* 0x000000e1ffe1723e */ /* 0x000fe400048060ff */
[----:B------:R-:W-:-:S03]  /*5ad0*/  IADD3.X R31, R33, UR9, R37, P2, !PT ;  /* 0x00000009211f7c10 */ /* 0x000fc600097fe425 */
[----:B------:R1:W-:Y:S01]  /*5ae0*/  @!P3 STG.E.U8 desc[UR24][R24.64+0x1], R225 ;  /* 0x000001e11800b986 */ /* 0x0003e2000c101118 */
[----:B------:R-:W-:Y:S05]  /*5af0*/  @P4 BRA `(.L_x_41) ;  /* 0x0000000000044947 */ /* 0x000fea0003800000 */
[----:B------:R3:W5:Y:S02]  /*5b00*/  LDG.E.U8 R32, desc[UR24][R30.64] ;  /* 0x000000181e207981 */ /* 0x000764000c1e1100 */
.L_x_41:
[----:B------:R-:W-:Y:S05]  /*5b10*/  BSYNC B1 ;  /* 0x0000000000017941 */ /* 0x000fea0003800000 */
.L_x_40:
[----:B-----5:R-:W-:Y:S01]  /*5b20*/  LOP3.LUT R32, R32, 0xff, RZ, 0xc0, !PT ;  /* 0x000000ff20207812 */ /* 0x020fe200078ec0ff */
[----:B------:R-:W-:Y:S01]  /*5b30*/  BSSY B1, `(.L_x_42) ;  /* 0x000000b000017945 */ /* 0x000fe20003800000 */
[----:B------:R-:W-:Y:S02]  /*5b40*/  ISETP.LT.OR P2, PT, R34, 0x2, !P1 ;  /* 0x000000022200780c */ /* 0x000fe40004f41670 */
[----:B------:R-:W-:-:S05]  /*5b50*/  F2FP.F16.E5M2.UNPACK_B R32, R32 ;  /* 0x00000020ff20723e */ /* 0x000fca00020004ff */
[----:B------:R-:W-:-:S05]  /*5b60*/  HADD2.F32 R32, -RZ, R32.H0_H0 ;  /* 0x20000020ff207230 */ /* 0x000fca0000004100 */
[----:B------:R-:W-:Y:S01]  /*5b70*/  FMUL R33, R32, UR26 ;  /* 0x0000001a20217c20 */ /* 0x000fe20008400000 */
[----:B------:R-:W-:-:S03]  /*5b80*/  PRMT R32, RZ, 0x7610, R32 ;  /* 0x00007610ff207816 */ /* 0x000fc60000000020 */
[----:B------:R-:W-:-:S05]  /*5b90*/  FFMA R33, R224, UR27, R33 ;  /* 0x0000001be0217c23 */ /* 0x000fca0008000021 */
[----:B------:R-:W-:-:S05]  /*5ba0*/  F2FP.SATFINITE.E5M2.F32.PACK_AB_MERGE_C R33, RZ, R33, RZ ;  /* 0x00000021ff21723e */ /* 0x000fca00048060ff */
[----:B------:R4:W-:Y:S01]  /*5bb0*/  @!P4 STG.E.U8 desc[UR24][R26.64], R33 ;  /* 0x000000211a00c986 */ /* 0x0009e2000c101118 */
[----:B------:R-:W-:Y:S05]  /*5bc0*/  @P2 BRA `(.L_x_43) ;  /* 0x0000000000042947 */ /* 0x000fea0003800000 */
[----:B------:R0:W5:Y:S02]  /*5bd0*/  LDG.E.U8 R32, desc[UR24][R30.64+0x1] ;  /* 0x000001181e207981 */ /* 0x000164000c1e1100 */
.L_x_43:
[----:B------:R-:W-:Y:S05]  /*5be0*/  BSYNC B1 ;  /* 0x0000000000017941 */ /* 0x000fea0003800000 */
.L_x_42:
[----:B-----5:R-:W-:Y:S01]  /*5bf0*/  LOP3.LUT R32, R32, 0xff, RZ, 0xc0, !PT ;  /* 0x000000ff20207812 */ /* 0x020fe200078ec0ff */
[----:B------:R-:W-:Y:S01]  /*5c00*/  BSSY B1, `(.L_x_44) ;  /* 0x000000b000017945 */ /* 0x000fe20003800000 */
[----:B------:R-:W-:Y:S02]  /*5c10*/  ISETP.LT.OR P3, PT, R34, 0x9, !P0 ;  /* 0x000000092200780c */ /* 0x000fe40004761670 */
[----:B------:R-:W-:-:S05]  /*5c20*/  F2FP.F16.E5M2.UNPACK_B R32, R32 ;  /* 0x00000020ff20723e */ /* 0x000fca00020004ff */
[----:B------:R-:W-:-:S05]  /*5c30*/  HADD2.F32 R32, -RZ, R32.H0_H0 ;  /* 0x20000020ff207230 */ /* 0x000fca0000004100 */
[----:B------:R-:W-:-:S04]  /*5c40*/  FMUL R32, R32, UR26 ;  /* 0x0000001a20207c20 */ /* 0x000fc80008400000 */
[----:B------:R-:W-:-:S05]  /*5c50*/  FFMA R32, R223, UR27, R32 ;  /* 0x0000001bdf207c23 */ /* 0x000fca0008000020 */
[----:B----4-:R-:W-:Y:S02]  /*5c60*/  F2FP.SATFINITE.E5M2.F32.PACK_AB_MERGE_C R33, RZ, R32, RZ ;  /* 0x00000020ff21723e */ /* 0x010fe400048060ff */
[----:B------:R-:W-:-:S03]  /*5c70*/  PRMT R32, RZ, 0x7610, R32 ;  /* 0x00007610ff207816 */ /* 0x000fc60000000020 */
[----:B------:R4:W-:Y:S01]  /*5c80*/  @!P2 STG.E.U8 desc[UR24][R26.64+0x1], R33 ;  /* 0x000001211a00a986 */ /* 0x0009e2000c101118 */
[----:B------:R-:W-:Y:S05]  /*5c90*/  @P3 BRA `(.L_x_45) ;  /* 0x0000000000043947 */ /* 0x000fea0003800000 */
[----:B------:R0:W5:Y:S02]  /*5ca0*/  LDG.E.U8 R32, desc[UR24][R28.64+0x8] ;  /* 0x000008181c207981 */ /* 0x000164000c1e1100 */
.L_x_45:
[----:B------:R-:W-:Y:S05]  /*5cb0*/  BSYNC B1 ;  /* 0x0000000000017941 */ /* 0x000fea0003800000 */
.L_x_44:
[----:B-----5:R-:W-:Y:S01]  /*5cc0*/  LOP3.LUT R32, R32, 0xff, RZ, 0xc0, !PT ;  /* 0x000000ff20207812 */ /* 0x020fe200078ec0ff */
[----:B------:R-:W-:Y:S01]  /*5cd0*/  BSSY B1, `(.L_x_46) ;  /* 0x000000b000017945 */ /* 0x000fe20003800000 */
[----:B------:R-:W-:Y:S02]  /*5ce0*/  ISETP.LT.OR P2, PT, R34, 0xa, !P0 ;  /* 0x0000000a2200780c */ /* 0x000fe40004741670 */
[----:B------:R-:W-:-:S05]  /*5cf0*/  F2FP.F16.E5M2.UNPACK_B R32, R32 ;  /* 0x00000020ff20723e */ /* 0x000fca00020004ff */
[----:B------:R-:W-:-:S05]  /*5d00*/  HADD2.F32 R32, -RZ, R32.H0_H0 ;  /* 0x20000020ff207230 */ /* 0x000fca0000004100 */
[----:B----4-:R-:W-:Y:S01]  /*5d10*/  FMUL R33, R32, UR26 ;  /* 0x0000001a20217c20 */ /* 0x010fe20008400000 */
[----:B------:R-:W-:-:S03]  /*5d20*/  PRMT R32, RZ, 0x7610, R32 ;  /* 0x00007610ff207816 */ /* 0x000fc60000000020 */
[----:B------:R-:W-:-:S05]  /*5d30*/  FFMA R33, R222, UR27, R33 ;  /* 0x0000001bde217c23 */ /* 0x000fca0008000021 */
[----:B------:R-:W-:-:S05]  /*5d40*/  F2FP.SATFINITE.E5M2.F32.PACK_AB_MERGE_C R33, RZ, R33, RZ ;  /* 0x00000021ff21723e */ /* 0x000fca00048060ff */
[----:B------:R4:W-:Y:S01]  /*5d50*/  @!P3 STG.E.U8 desc[UR24][R24.64+0x8], R33 ;  /* 0x000008211800b986 */ /* 0x0009e2000c101118 */
[----:B------:R-:W-:Y:S05]  /*5d60*/  @P2 BRA `(.L_x_47) ;  /* 0x0000000000042947 */ /* 0x000fea0003800000 */
[----:B------:R0:W5:Y:S02]  /*5d70*/  LDG.E.U8 R32, desc[UR24][R28.64+0x9] ;  /* 0x000009181c207981 */ /* 0x000164000c1e1100 */
.L_x_47:
[----:B------:R-:W-:Y:S05]  /*5d80*/  BSYNC B1 ;  /* 0x0000000000017941 */ /* 0x000fea0003800000 */
.L_x_46:
        /* <DEDUP_REMOVED lines=12> */
.L_x_49:
[----:B------:R-:W-:Y:S05]  /*5e50*/  BSYNC B1 ;  /* 0x0000000000017941 */ /* 0x000fea0003800000 */
.L_x_48:
        /* <DEDUP_REMOVED lines=12> */
.L_x_51:
[----:B------:R-:W-:Y:S05]  /*5f20*/  BSYNC B1 ;  /* 0x0000000000017941 */ /* 0x000fea0003800000 */
.L_x_50:
        /* <DEDUP_REMOVED lines=12> */
.L_x_53:
[----:B------:R-:W-:Y:S05]  /*5ff0*/  BSYNC B1 ;  /* 0x0000000000017941 */ /* 0x000fea0003800000 */
.L_x_52:
        /* <DEDUP_REMOVED lines=12> */
.L_x_55:
[----:B------:R-:W-:Y:S05]  /*60c0*/  BSYNC B1 ;  /* 0x0000000000017941 */ /* 0x000fea0003800000 */
.L_x_54:
        /* <DEDUP_REMOVED lines=12> */
.L_x_57:
[----:B------:R-:W-:Y:S05]  /*6190*/  BSYNC B1 ;  /* 0x0000000000017941 */ /* 0x000fea0003800000 */
.L_x_56:
        /* <DEDUP_REMOVED lines=12> */
.L_x_59:
[----:B------:R-:W-:Y:S05]  /*6260*/  BSYNC B1 ;  /* 0x0000000000017941 */ /* 0x000fea0003800000 */
.L_x_58:
        /* <DEDUP_REMOVED lines=12> */
.L_x_61:
[----:B------:R-:W-:Y:S05]  /*6330*/  BSYNC B1 ;  /* 0x0000000000017941 */ /* 0x000fea0003800000 */
.L_x_60:
        /* <DEDUP_REMOVED lines=12> */
.L_x_63:
[----:B------:R-:W-:Y:S05]  /*6400*/  BSYNC B1 ;  /* 0x0000000000017941 */ /* 0x000fea0003800000 */
.L_x_62:
        /* <DEDUP_REMOVED lines=12> */
.L_x_65:
[----:B------:R-:W-:Y:S05]  /*64d0*/  BSYNC B1 ;  /* 0x0000000000017941 */ /* 0x000fea0003800000 */
.L_x_64:
        /* <DEDUP_REMOVED lines=12> */
.L_x_67:
[----:B------:R-:W-:Y:S05]  /*65a0*/  BSYNC B1 ;  /* 0x0000000000017941 */ /* 0x000fea0003800000 */
.L_x_66:
        /* <DEDUP_REMOVED lines=12> */
.L_x_69:
[----:B------:R-:W-:Y:S05]  /*6670*/  BSYNC B1 ;  /* 0x0000000000017941 */ /* 0x000fea0003800000 */
.L_x_68:
        /* <DEDUP_REMOVED lines=12> */
.L_x_71:
[----:B------:R-:W-:Y:S05]  /*6740*/  BSYNC B1 ;  /* 0x0000000000017941 */ /* 0x000fea0003800000 */
.L_x_70:
        /* <DEDUP_REMOVED lines=12> */
.L_x_73:
[----:B------:R-:W-:Y:S05]  /*6810*/  BSYNC B1 ;  /* 0x0000000000017941 */ /* 0x000fea0003800000 */
.L_x_72:
        /* <DEDUP_REMOVED lines=12> */
.L_x_75:
[----:B------:R-:W-:Y:S05]  /*68e0*/  BSYNC B1 ;  /* 0x0000000000017941 */ /* 0x000fea0003800000 */
.L_x_74:
        /* <DEDUP_REMOVED lines=12> */
.L_x_77:
[----:B------:R-:W-:Y:S05]  /*69b0*/  BSYNC B1 ;  /* 0x0000000000017941 */ /* 0x000fea0003800000 */
.L_x_76:
        /* <DEDUP_REMOVED lines=12> */
.L_x_79:
[----:B------:R-:W-:Y:S05]  /*6a80*/  BSYNC B1 ;  /* 0x0000000000017941 */ /* 0x000fea0003800000 */
.L_x_78:
        /* <DEDUP_REMOVED lines=12> */
.L_x_81:
[----:B------:R-:W-:Y:S05]  /*6b50*/  BSYNC B1 ;  /* 0x0000000000017941 */ /* 0x000fea0003800000 */
.L_x_80:
        /* <DEDUP_REMOVED lines=12> */
.L_x_83:
[----:B------:R-:W-:Y:S05]  /*6c20*/  BSYNC B1 ;  /* 0x0000000000017941 */ /* 0x000fea0003800000 */
.L_x_82:
        /* <DEDUP_REMOVED lines=12> */
.L_x_85:
[----:B------:R-:W-:Y:S05]  /*6cf0*/  BSYNC B1 ;  /* 0x0000000000017941 */ /* 0x000fea0003800000 */
.L_x_84:
        /* <DEDUP_REMOVED lines=12> */
.L_x_87:
[----:B------:R-:W-:Y:S05]  /*6dc0*/  BSYNC B1 ;  /* 0x0000000000017941 */ /* 0x000fea0003800000 */
.L_x_86:
        /* <DEDUP_REMOVED lines=12> */
.L_x_89:
[----:B------:R-:W-:Y:S05]  /*6e90*/  BSYNC B1 ;  /* 0x0000000000017941 */ /* 0x000fea0003800000 */
.L_x_88:
        /* <DEDUP_REMOVED lines=12> */
.L_x_91:
[----:B------:R-:W-:Y:S05]  /*6f60*/  BSYNC B1 ;  /* 0x0000000000017941 */ /* 0x000fea0003800000 */
.L_x_90:
        /* <DEDUP_REMOVED lines=12> */
.L_x_93:
[----:B------:R-:W-:Y:S05]  /*7030*/  BSYNC B1 ;  /* 0x0000000000017941 */ /* 0x000fea0003800000 */
.L_x_92:
        /* <DEDUP_REMOVED lines=12> */
.L_x_95:
[----:B------:R-:W-:Y:S05]  /*7100*/  BSYNC B1 ;  /* 0x0000000000017941 */ /* 0x000fea0003800000 */
.L_x_94:
        /* <DEDUP_REMOVED lines=12> */
.L_x_97:
[----:B------:R-:W-:Y:S05]  /*71d0*/  BSYNC B1 ;  /* 0x0000000000017941 */ /* 0x000fea0003800000 */
.L_x_96:
        /* <DEDUP_REMOVED lines=12> */
.L_x_99:
[----:B------:R-:W-:Y:S05]  /*72a0*/  BSYNC B1 ;  /* 0x0000000000017941 */ /* 0x000fea0003800000 */
.L_x_98:
        /* <DEDUP_REMOVED lines=12> */
.L_x_101:
[----:B------:R-:W-:Y:S05]  /*7370*/  BSYNC B1 ;  /* 0x0000000000017941 */ /* 0x000fea0003800000 */
.L_x_100:
        /* <DEDUP_REMOVED lines=12> */
.L_x_103:
[----:B------:R-:W-:Y:S05]  /*7440*/  BSYNC B1 ;  /* 0x0000000000017941 */ /* 0x000fea0003800000 */
.L_x_102:
        /* <DEDUP_REMOVED lines=12> */
.L_x_105:
[----:B------:R-:W-:Y:S05]  /*7510*/  BSYNC B1 ;  /* 0x0000000000017941 */ /* 0x000fea0003800000 */
.L_x_104:
        /* <DEDUP_REMOVED lines=12> */
.L_x_107:
[----:B------:R-:W-:Y:S05]  /*75e0*/  BSYNC B1 ;  /* 0x0000000000017941 */ /* 0x000fea0003800000 */
.L_x_106:
        /* <DEDUP_REMOVED lines=12> */
.L_x_109:
[----:B------:R-:W-:Y:S05]  /*76b0*/  BSYNC B1 ;  /* 0x0000000000017941 */ /* 0x000fea0003800000 */
.L_x_108:
        /* <DEDUP_REMOVED lines=12> */
.L_x_111:
[----:B------:R-:W-:Y:S05]  /*7780*/  BSYNC B1 ;  /* 0x0000000000017941 */ /* 0x000fea0003800000 */
.L_x_110:
        /* <DEDUP_REMOVED lines=12> */
.L_x_113:
[----:B------:R-:W-:Y:S05]  /*7850*/  BSYNC B1 ;  /* 0x0000000000017941 */ /* 0x000fea0003800000 */
.L_x_112:
        /* <DEDUP_REMOVED lines=12> */
.L_x_115:
[----:B------:R-:W-:Y:S05]  /*7920*/  BSYNC B1 ;  /* 0x0000000000017941 */ /* 0x000fea0003800000 */
.L_x_114:
        /* <DEDUP_REMOVED lines=12> */
.L_x_117:
[----:B------:R-:W-:Y:S05]  /*79f0*/  BSYNC B1 ;  /* 0x0000000000017941 */ /* 0x000fea0003800000 */
.L_x_116:
        /* <DEDUP_REMOVED lines=12> */
.L_x_119:
[----:B------:R-:W-:Y:S05]  /*7ac0*/  BSYNC B1 ;  /* 0x0000000000017941 */ /* 0x000fea0003800000 */
.L_x_118:
        /* <DEDUP_REMOVED lines=12> */
.L_x_121:
[----:B------:R-:W-:Y:S05]  /*7b90*/  BSYNC B1 ;  /* 0x0000000000017941 */ /* 0x000fea0003800000 */
.L_x_120:
        /* <DEDUP_REMOVED lines=12> */
.L_x_123:
[----:B------:R-:W-:Y:S05]  /*7c60*/  BSYNC B1 ;  /* 0x0000000000017941 */ /* 0x000fea0003800000 */
.L_x_122:
        /* <DEDUP_REMOVED lines=12> */
.L_x_125:
[----:B------:R-:W-:Y:S05]  /*7d30*/  BSYNC B1 ;  /* 0x0000000000017941 */ /* 0x000fea0003800000 */
.L_x_124:
        /* <DEDUP_REMOVED lines=12> */
.L_x_127:
[----:B------:R-:W-:Y:S05]  /*7e00*/  BSYNC B1 ;  /* 0x0000000000017941 */ /* 0x000fea0003800000 */
.L_x_126:
        /* <DEDUP_REMOVED lines=12> */
.L_x_129:
[----:B------:R-:W-:Y:S05]  /*7ed0*/  BSYNC B1 ;  /* 0x0000000000017941 */ /* 0x000fea0003800000 */
.L_x_128:
        /* <DEDUP_REMOVED lines=12> */
.L_x_131:
[----:B------:R-:W-:Y:S05]  /*7fa0*/  BSYNC B1 ;  /* 0x0000000000017941 */ /* 0x000fea0003800000 */
.L_x_130:
        /* <DEDUP_REMOVED lines=12> */
.L_x_133:
[----:B------:R-:W-:Y:S05]  /*8070*/  BSYNC B1 ;  /* 0x0000000000017941 */ /* 0x000fea0003800000 */
.L_x_132:
        /* <DEDUP_REMOVED lines=12> */
.L_x_135:
[----:B------:R-:W-:Y:S05]  /*8140*/  BSYNC B1 ;  /* 0x0000000000017941 */ /* 0x000fea0003800000 */
.L_x_134:
        /* <DEDUP_REMOVED lines=12> */
.L_x_137:
[----:B------:R-:W-:Y:S05]  /*8210*/  BSYNC B1 ;  /* 0x0000000000017941 */ /* 0x000fea0003800000 */
.L_x_136:
        /* <DEDUP_REMOVED lines=12> */
.L_x_139:
[----:B------:R-:W-:Y:S05]  /*82e0*/  BSYNC B1 ;  /* 0x0000000000017941 */ /* 0x000fea0003800000 */
.L_x_138:
        /* <DEDUP_REMOVED lines=12> */
.L_x_141:
[----:B------:R-:W-:Y:S05]  /*83b0*/  BSYNC B1 ;  /* 0x0000000000017941 */ /* 0x000fea0003800000 */
.L_x_140:
        /* <DEDUP_REMOVED lines=12> */
.L_x_143:
[----:B------:R-:W-:Y:S05]  /*8480*/  BSYNC B1 ;  /* 0x0000000000017941 */ /* 0x000fea0003800000 */
.L_x_142:
        /* <DEDUP_REMOVED lines=12> */
.L_x_145:
[----:B------:R-:W-:Y:S05]  /*8550*/  BSYNC B1 ;  /* 0x0000000000017941 */ /* 0x000fea0003800000 */
.L_x_144:
        /* <DEDUP_REMOVED lines=12> */
.L_x_147:
[----:B------:R-:W-:Y:S05]  /*8620*/  BSYNC B1 ;  /* 0x0000000000017941 */ /* 0x000fea0003800000 */
.L_x_146:
        /* <DEDUP_REMOVED lines=12> */
.L_x_149:
[----:B------:R-:W-:Y:S05]  /*86f0*/  BSYNC B1 ;  /* 0x0000000000017941 */ /* 0x000fea0003800000 */
.L_x_148:
        /* <DEDUP_REMOVED lines=12> */
.L_x_151:
[----:B------:R-:W-:Y:S05]  /*87c0*/  BSYNC B1 ;  /* 0x0000000000017941 */ /* 0x000fea0003800000 */
.L_x_150:
        /* <DEDUP_REMOVED lines=12> */
.L_x_153:
[----:B------:R-:W-:Y:S05]  /*8890*/  BSYNC B1 ;  /* 0x0000000000017941 */ /* 0x000fea0003800000 */
.L_x_152:
        /* <DEDUP_REMOVED lines=12> */
.L_x_155:
[----:B------:R-:W-:Y:S05]  /*8960*/  BSYNC B1 ;  /* 0x0000000000017941 */ /* 0x000fea0003800000 */
.L_x_154:
        /* <DEDUP_REMOVED lines=12> */
.L_x_157:
[----:B------:R-:W-:Y:S05]  /*8a30*/  BSYNC B1 ;  /* 0x0000000000017941 */ /* 0x000fea0003800000 */
.L_x_156:
        /* <DEDUP_REMOVED lines=12> */
.L_x_159:
[----:B------:R-:W-:Y:S05]  /*8b00*/  BSYNC B1 ;  /* 0x0000000000017941 */ /* 0x000fea0003800000 */
.L_x_158:
        /* <DEDUP_REMOVED lines=12> */
.L_x_161:
[----:B------:R-:W-:Y:S05]  /*8bd0*/  BSYNC B1 ;  /* 0x0000000000017941 */ /* 0x000fea0003800000 */
.L_x_160:
        /* <DEDUP_REMOVED lines=12> */
.L_x_163:
[----:B------:R-:W-:Y:S05]  /*8ca0*/  BSYNC B1 ;  /* 0x0000000000017941 */ /* 0x000fea0003800000 */
.L_x_162:
        /* <DEDUP_REMOVED lines=12> */
.L_x_165:
[----:B------:R-:W-:Y:S05]  /*8d70*/  BSYNC B1 ;  /* 0x0000000000017941 */ /* 0x000fea0003800000 */
.L_x_164:
        /* <DEDUP_REMOVED lines=12> */
.L_x_167:
[----:B------:R-:W-:Y:S05]  /*8e40*/  BSYNC B1 ;  /* 0x0000000000017941 */ /* 0x000fea0003800000 */
.L_x_166:
        /* <DEDUP_REMOVED lines=12> */
.L_x_169:
[----:B------:R-:W-:Y:S05]  /*8f10*/  BSYNC B1 ;  /* 0x0000000000017941 */ /* 0x000fea0003800000 */
.L_x_168:
        /* <DEDUP_REMOVED lines=12> */
.L_x_171:
[----:B------:R-:W-:Y:S05]  /*8fe0*/  BSYNC B1 ;  /* 0x0000000000017941 */ /* 0x000fea0003800000 */
.L_x_170:
        /* <DEDUP_REMOVED lines=12> */
.L_x_173:
[----:B------:R-:W-:Y:S05]  /*90b0*/  BSYNC B1 ;  /* 0x0000000000017941 */ /* 0x000fea0003800000 */
.L_x_172:
        /* <DEDUP_REMOVED lines=12> */
.L_x_175:
[----:B------:R-:W-:Y:S05]  /*9180*/  BSYNC B1 ;  /* 0x0000000000017941 */ /* 0x000fea0003800000 */
.L_x_174:
        /* <DEDUP_REMOVED lines=12> */
.L_x_177:
[----:B------:R-:W-:Y:S05]  /*9250*/  BSYNC B1 ;  /* 0x0000000000017941 */ /* 0x000fea0003800000 */
.L_x_176:
        /* <DEDUP_REMOVED lines=12> */
.L_x_179:
[----:B------:R-:W-:Y:S05]  /*9320*/  BSYNC B1 ;  /* 0x0000000000017941 */ /* 0x000fea0003800000 */
.L_x_178:
        /* <DEDUP_REMOVED lines=12> */
.L_x_181:
[----:B------:R-:W-:Y:S05]  /*93f0*/  BSYNC B1 ;  /* 0x0000000000017941 */ /* 0x000fea0003800000 */
.L_x_180:
        /* <DEDUP_REMOVED lines=12> */
.L_x_183:
[----:B------:R-:W-:Y:S05]  /*94c0*/  BSYNC B1 ;  /* 0x0000000000017941 */ /* 0x000fea0003800000 */
.L_x_182:
        /* <DEDUP_REMOVED lines=12> */
.L_x_185:
[----:B------:R-:W-:Y:S05]  /*9590*/  BSYNC B1 ;  /* 0x0000000000017941 */ /* 0x000fea0003800000 */
.L_x_184:
        /* <DEDUP_REMOVED lines=12> */
.L_x_187:
[----:B------:R-:W-:Y:S05]  /*9660*/  BSYNC B1 ;  /* 0x0000000000017941 */ /* 0x000fea0003800000 */
.L_x_186:
[----:B-----5:R-:W-:Y:S01]  /*9670*/  LOP3.LUT R32, R32, 0xff, RZ, 0xc0, !PT ;  /* 0x000000ff20207812 */ /* 0x020fe200078ec0ff */
[----:B------:R-:W-:Y:S01]  /*9680*/  BSSY B1, `(.L_x_188) ;  /* 0x000000b000017945 */ /* 0x000fe20003800000 */
[----:B------:R-:W-:Y:S02]  /*9690*/  ISETP.LT.OR P3, PT, R34, 0x99, !P0 ;  /* 0x000000992200780c */ /* 0x000fe40004761670 */
[----:B------:R-:W-:-:S05]  /*96a0*/  F2FP.F16.E5M2.UNPACK_B R32, R32 ;  /* 0x00000020ff20723e */ /* 0x000fca00020004ff */
[----:B------:R-:W-:-:S05]  /*96b0*/  HADD2.F32 R32, -RZ, R32.H0_H0 ;  /* 0x20000020ff207230 */ /* 0x000fca0000004100 */
[----:B------:R-:W-:-:S04]  /*96c0*/  FMUL R32, R32, UR26 ;  /* 0x0000001a20207c20 */ /* 0x000fc80008400000 */
[----:B------:R-:W-:Y:S01]  /*96d0*/  FFMA R32, R23, UR27, R32 ;  /* 0x0000001b17207c23 */ /* 0x000fe20008000020 */
[----:B------:R-:W-:-:S04]  /*96e0*/  PRMT R23, RZ, 0x7610, R23 ;  /* 0x00007610ff177816 */ /* 0x000fc80000000017 */
[----:B----4-:R-:W-:-:S05]  /*96f0*/  F2FP.SATFINITE.E5M2.F32.PACK_AB_MERGE_C R33, RZ, R32, RZ ;  /* 0x00000020ff21723e */ /* 0x010fca00048060ff */
[----:B------:R4:W-:Y:S01]  /*9700*/  @!P2 STG.E.U8 desc[UR24][R26.64+0x91], R33 ;  /* 0x000091211a00a986 */ /* 0x0009e2000c101118 */
[----:B------:R-:W-:Y:S05]  /*9710*/  @P3 BRA `(.L_x_189) ;  /* 0x0000000000043947 */ /* 0x000fea0003800000 */
[----:B------:R0:W5:Y:S02]  /*9720*/  LDG.E.U8 R23, desc[UR24][R28.64+0x98] ;  /* 0x000098181c177981 */ /* 0x000164000c1e1100 */
.L_x_189:
[----:B------:R-:W-:Y:S05]  /*9730*/  BSYNC B1 ;  /* 0x0000000000017941 */ /* 0x000fea0003800000 */
.L_x_188:
        /* <DEDUP_REMOVED lines=8> */
[----:B------:R-:W-:-:S05]  /*97c0*/  F2FP.SATFINITE.E5M2.F32.PACK_AB_MERGE_C R23, RZ, R23, RZ ;  /* 0x00000017ff17723e */ /* 0x000fca00048060ff */
[----:B------:R0:W-:Y:S01]  /*97d0*/  @!P3 STG.E.U8 desc[UR24][R24.64+0x98], R23 ;  /* 0x000098171800b986 */ /* 0x0001e2000c101118 */
[----:B------:R-:W-:Y:S05]  /*97e0*/  @P2 BRA `(.L_x_191) ;  /* 0x0000000000042947 */ /* 0x000fea0003800000 */
[----:B------:R0:W5:Y:S02]  /*97f0*/  LDG.E.U8 R22, desc[UR24][R28.64+0x99] ;  /* 0x000099181c167981 */ /* 0x000164000c1e1100 */
.L_x_191:
[----:B------:R-:W-:Y:S05]  /*9800*/  BSYNC B1 ;  /* 0x0000000000017941 */ /* 0x000fea0003800000 */
.L_x_190:
        /* <DEDUP_REMOVED lines=8> */
[----:B0-----:R-:W-:-:S05]  /*9890*/  F2FP.SATFINITE.E5M2.F32.PACK_AB_MERGE_C R23, RZ, R22, RZ ;  /* 0x00000016ff17723e */ /* 0x001fca00048060ff */
[----:B------:R0:W-:Y:S01]  /*98a0*/  @!P2 STG.E.U8 desc[UR24][R24.64+0x99], R23 ;  /* 0x000099171800a986 */ /* 0x0001e2000c101118 */
[----:B------:R-:W-:Y:S05]  /*98b0*/  @P3 BRA `(.L_x_193) ;  /* 0x0000000000043947 */ /* 0x000fea0003800000 */
[----:B------:R0:W5:Y:S02]  /*98c0*/  LDG.E.U8 R21, desc[UR24][R30.64+0x98] ;  /* 0x000098181e157981 */ /* 0x000164000c1e1100 */
.L_x_193:
[----:B------:R-:W-:Y:S05]  /*98d0*/  BSYNC B1 ;  /* 0x0000000000017941 */ /* 0x000fea0003800000 */
.L_x_192:
        /* <DEDUP_REMOVED lines=12> */
.L_x_195:
[----:B------:R-:W-:Y:S05]  /*99a0*/  BSYNC B1 ;  /* 0x0000000000017941 */ /* 0x000fea0003800000 */
.L_x_194:
        /* <DEDUP_REMOVED lines=12> */
.L_x_197:
[----:B------:R-:W-:Y:S05]  /*9a70*/  BSYNC B1 ;  /* 0x0000000000017941 */ /* 0x000fea0003800000 */
.L_x_196:
        /* <DEDUP_REMOVED lines=12> */
.L_x_199:
[----:B------:R-:W-:Y:S05]  /*9b40*/  BSYNC B1 ;  /* 0x0000000000017941 */ /* 0x000fea0003800000 */
.L_x_198:
        /* <DEDUP_REMOVED lines=12> */
.L_x_201:
[----:B------:R-:W-:Y:S05]  /*9c10*/  BSYNC B1 ;  /* 0x0000000000017941 */ /* 0x000fea0003800000 */
.L_x_200:
        /* <DEDUP_REMOVED lines=12> */
.L_x_203:
[----:B------:R-:W-:Y:S05]  /*9ce0*/  BSYNC B1 ;  /* 0x0000000000017941 */ /* 0x000fea0003800000 */
.L_x_202:
        /* <DEDUP_REMOVED lines=12> */
.L_x_205:
[----:B------:R-:W-:Y:S05]  /*9db0*/  BSYNC B1 ;  /* 0x0000000000017941 */ /* 0x000fea0003800000 */
.L_x_204:
        /* <DEDUP_REMOVED lines=12> */
.L_x_207:
[----:B------:R-:W-:Y:S05]  /*9e80*/  BSYNC B1 ;  /* 0x0000000000017941 */ /* 0x000fea0003800000 */
.L_x_206:
        /* <DEDUP_REMOVED lines=12> */
.L_x_209:
[----:B------:R-:W-:Y:S05]  /*9f50*/  BSYNC B1 ;  /* 0x0000000000017941 */ /* 0x000fea0003800000 */
.L_x_208:
        /* <DEDUP_REMOVED lines=12> */
.L_x_211:
[----:B------:R-:W-:Y:S05]  /*a020*/  BSYNC B1 ;  /* 0x0000000000017941 */ /* 0x000fea0003800000 */
.L_x_210:
        /* <DEDUP_REMOVED lines=12> */
.L_x_213:
[----:B------:R-:W-:Y:S05]  /*a0f0*/  BSYNC B1 ;  /* 0x0000000000017941 */ /* 0x000fea0003800000 */
.L_x_212:
        /* <DEDUP_REMOVED lines=12> */
.L_x_215:
[----:B------:R-:W-:Y:S05]  /*a1c0*/  BSYNC B1 ;  /* 0x0000000000017941 */ /* 0x000fea0003800000 */
.L_x_214:
        /* <DEDUP_REMOVED lines=12> */
.L_x_217:
[----:B------:R-:W-:Y:S05]  /*a290*/  BSYNC B1 ;  /* 0x0000000000017941 */ /* 0x000fea0003800000 */
.L_x_216:
        /* <DEDUP_REMOVED lines=12> */
.L_x_219:
[----:B------:R-:W-:Y:S05]  /*a360*/  BSYNC B1 ;  /* 0x0000000000017941 */ /* 0x000fea0003800000 */
.L_x_218:
        /* <DEDUP_REMOVED lines=12> */
.L_x_221:
[----:B------:R-:W-:Y:S05]  /*a430*/  BSYNC B1 ;  /* 0x0000000000017941 */ /* 0x000fea0003800000 */
.L_x_220:
        /* <DEDUP_REMOVED lines=12> */
.L_x_223:
[----:B------:R-:W-:Y:S05]  /*a500*/  BSYNC B1 ;  /* 0x0000000000017941 */ /* 0x000fea0003800000 */
.L_x_222:
        /* <DEDUP_REMOVED lines=12> */
.L_x_225:
[----:B------:R-:W-:Y:S05]  /*a5d0*/  BSYNC B1 ;  /* 0x0000000000017941 */ /* 0x000fea0003800000 */
.L_x_224:
        /* <DEDUP_REMOVED lines=12> */
.L_x_227:
[----:B------:R-:W-:Y:S05]  /*a6a0*/  BSYNC B1 ;  /* 0x0000000000017941 */ /* 0x000fea0003800000 */
.L_x_226:
        /* <DEDUP_REMOVED lines=12> */
.L_x_229:
[----:B------:R-:W-:Y:S05]  /*a770*/  BSYNC B1 ;  /* 0x0000000000017941 */ /* 0x000fea0003800000 */
.L_x_228:
        /* <DEDUP_REMOVED lines=12> */
.L_x_231:
[----:B------:R-:W-:Y:S05]  /*a840*/  BSYNC B1 ;  /* 0x0000000000017941 */ /* 0x000fea0003800000 */
.L_x_230:
[----:B-----5:R-:W-:Y:S01]  /*a850*/  LOP3.LUT R2, R2, 0xff, RZ, 0xc0, !PT ;  /* 0x000000ff02027812 */ /* 0x020fe200078ec0ff */
[----:B------:R-:W-:Y:S01]  /*a860*/  BSSY B1, `(.L_x_232) ;  /* 0x000000b000017945 */ /* 0x000fe20003800000 */
[----:B------:R-:W-:Y:S02]  /*a870*/  ISETP.LT.OR P3, PT, R34, 0xc1, !P1 ;  /* 0x000000c12200780c */ /* 0x000fe40004f61670 */
[----:B------:R-:W-:-:S05]  /*a880*/  F2FP.F16.E5M2.UNPACK_B R2, R2 ;  /* 0x00000002ff02723e */ /* 0x000fca00020004ff */
[----:B------:R-:W-:-:S05]  /*a890*/  HADD2.F32 R2, -RZ, R2.H0_H0 ;  /* 0x20000002ff027230 */ /* 0x000fca0000004100 */
[----:B0-----:R-:W-:-:S04]  /*a8a0*/  FMUL R3, R2, UR26 ;  /* 0x0000001a02037c20 */ /* 0x001fc80008400000 */
[----:B------:R-:W-:Y:S01]  /*a8b0*/  FFMA R3, R0, UR27, R3 ;  /* 0x0000001b00037c23 */ /* 0x000fe20008000003 */
[----:B------:R-:W-:-:S04]  /*a8c0*/  PRMT R0, RZ, 0x7610, R0 ;  /* 0x00007610ff007816 */ /* 0x000fc80000000000 */
[----:B------:R-:W-:-:S05]  /*a8d0*/  F2FP.SATFINITE.E5M2.F32.PACK_AB_MERGE_C R3, RZ, R3, RZ ;  /* 0x00000003ff03723e */ /* 0x000fca00048060ff */
[----:B------:R0:W-:Y:S01]  /*a8e0*/  @!P2 STG.E.U8 desc[UR24][R24.64+0xc1], R3 ;  /* 0x0000c1031800a986 */ /* 0x0001e2000c101118 */
[----:B------:R-:W-:Y:S05]  /*a8f0*/  @P3 BRA `(.L_x_233) ;  /* 0x0000000000043947 */ /* 0x000fea0003800000 */
[----:B------:R0:W5:Y:S02]  /*a900*/  LDG.E.U8 R0, desc[UR24][R30.64+0xc0] ;  /* 0x0000c0181e007981 */ /* 0x000164000c1e1100 */
.L_x_233:
[----:B------:R-:W-:Y:S05]  /*a910*/  BSYNC B1 ;  /* 0x0000000000017941 */ /* 0x000fea0003800000 */
.L_x_232:
[----:B------:R-:W2:Y:S01]  /*a920*/  LDL.LU R2, [R1] ;  /* 0x0000000001027983 */ /* 0x000ea20000300800 */
[----:B-----5:R-:W-:Y:S01]  /*a930*/  LOP3.LUT R0, R0, 0xff, RZ, 0xc0, !PT ;  /* 0x000000ff00007812 */ /* 0x020fe200078ec0ff */
[----:B------:R-:W-:Y:S01]  /*a940*/  BSSY B1, `(.L_x_234) ;  /* 0x000000b000017945 */ /* 0x000fe20003800000 */
[----:B------:R-:W-:Y:S02]  /*a950*/  ISETP.LT.OR P2, PT, R34, 0xc2, !P1 ;  /* 0x000000c22200780c */ /* 0x000fe40004f41670 */
[----:B------:R-:W-:-:S05]  /*a960*/  F2FP.F16.E5M2.UNPACK_B R0, R0 ;  /* 0x00000000ff00723e */ /* 0x000fca00020004ff */
[----:B------:R-:W-:-:S05]  /*a970*/  HADD2.F32 R0, -RZ, R0.H0_H0 ;  /* 0x20000000ff007230 */ /* 0x000fca0000004100 */
[----:B------:R-:W-:-:S04]  /*a980*/  FMUL R0, R0, UR26 ;  /* 0x0000001a00007c20 */ /* 0x000fc80008400000 */
[----:B--2---:R-:W-:-:S05]  /*a990*/  FFMA R0, R2, UR27, R0 ;  /* 0x0000001b02007c23 */ /* 0x004fca0008000000 */
[----:B0-----:R-:W-:Y:S02]  /*a9a0*/  F2FP.SATFINITE.E5M2.F32.PACK_AB_MERGE_C R3, RZ, R0, RZ ;  /* 0x00000000ff03723e */ /* 0x001fe400048060ff */
[----:B------:R-:W-:-:S03]  /*a9b0*/  PRMT R0, RZ, 0x7610, R0 ;  /* 0x00007610ff007816 */ /* 0x000fc60000000000 */
[----:B------:R0:W-:Y:S01]  /*a9c0*/  @!P3 STG.E.U8 desc[UR24][R26.64+0xc0], R3 ;  /* 0x0000c0031a00b986 */ /* 0x0001e2000c101118 */
[----:B------:R-:W-:Y:S05]  /*a9d0*/  @P2 BRA `(.L_x_235) ;  /* 0x0000000000042947 */ /* 0x000fea0003800000 */
[----:B------:R2:W5:Y:S02]  /*a9e0*/  LDG.E.U8 R0, desc[UR24][R30.64+0xc1] ;  /* 0x0000c1181e007981 */ /* 0x000564000c1e1100 */
.L_x_235:
[----:B------:R-:W-:Y:S05]  /*a9f0*/  BSYNC B1 ;  /* 0x0000000000017941 */ /* 0x000fea0003800000 */
.L_x_234:
[----:B------:R-:W3:Y:S01]  /*aa00*/  LDL.LU R2, [R1+0x4] ;  /* 0x0000040001027983 */ /* 0x000ee20000300800 */
[----:B-----5:R-:W-:Y:S01]  /*aa10*/  LOP3.LUT R0, R0, 0xff, RZ, 0xc0, !PT ;  /* 0x000000ff00007812 */ /* 0x020fe200078ec0ff */
[----:B------:R-:W-:Y:S01]  /*aa20*/  BSSY B1, `(.L_x_236) ;  /* 0x000000b000017945 */ /* 0x000fe20003800000 */
[----:B------:R-:W-:Y:S02]  /*aa30*/  ISETP.LT.OR P3, PT, R34, 0xc9, !P0 ;  /* 0x000000c92200780c */ /* 0x000fe40004761670 */
[----:B------:R-:W-:-:S05]  /*aa40*/  F2FP.F16.E5M2.UNPACK_B R0, R0 ;  /* 0x00000000ff00723e */ /* 0x000fca00020004ff */
[----:B------:R-:W-:-:S05]  /*aa50*/  HADD2.F32 R0, -RZ, R0.H0_H0 ;  /* 0x20000000ff007230 */ /* 0x000fca0000004100 */
[----:B------:R-:W-:-:S04]  /*aa60*/  FMUL R0, R0, UR26 ;  /* 0x0000001a00007c20 */ /* 0x000fc80008400000 */
[----:B---3--:R-:W-:-:S05]  /*aa70*/  FFMA R0, R2, UR27, R0 ;  /* 0x0000001b02007c23 */ /* 0x008fca0008000000 */
[----:B0-----:R-:W-:Y:S02]  /*aa80*/  F2FP.SATFINITE.E5M2.F32.PACK_AB_MERGE_C R3, RZ, R0, RZ ;  /* 0x00000000ff03723e */ /* 0x001fe400048060ff */
[----:B------:R-:W-:-:S03]  /*aa90*/  PRMT R0, RZ, 0x7610, R0 ;  /* 0x00007610ff007816 */ /* 0x000fc60000000000 */
[----:B------:R0:W-:Y:S01]  /*aaa0*/  @!P2 STG.E.U8 desc[UR24][R26.64+0xc1], R3 ;  /* 0x0000c1031a00a986 */ /* 0x0001e2000c101118 */
[----:B------:R-:W-:Y:S05]  /*aab0*/  @P3 BRA `(.L_x_237) ;  /* 0x0000000000043947 */ /* 0x000fea0003800000 */
[----:B------:R3:W5:Y:S02]  /*aac0*/  LDG.E.U8 R0, desc[UR24][R28.64+0xc8] ;  /* 0x0000c8181c007981 */ /* 0x000764000c1e1100 */
.L_x_237:
[----:B------:R-:W-:Y:S05]  /*aad0*/  BSYNC B1 ;  /* 0x0000000000017941 */ /* 0x000fea0003800000 */
.L_x_236:
[----:B------:R-:W2:Y:S01]  /*aae0*/  LDL.LU R2, [R1+0x8] ;  /* 0x0000080001027983 */ /* 0x000ea20000300800 */
        /* <DEDUP_REMOVED lines=12> */
.L_x_239:
[----:B------:R-:W-:Y:S05]  /*abb0*/  BSYNC B1 ;  /* 0x0000000000017941 */ /* 0x000fea0003800000 */
.L_x_238:
        /* <DEDUP_REMOVED lines=13> */
.L_x_241:
[----:B------:R-:W-:Y:S05]  /*ac90*/  BSYNC B1 ;  /* 0x0000000000017941 */ /* 0x000fea0003800000 */
.L_x_240:
        /* <DEDUP_REMOVED lines=13> */
.L_x_243:
[----:B------:R-:W-:Y:S05]  /*ad70*/  BSYNC B1 ;  /* 0x0000000000017941 */ /* 0x000fea0003800000 */
.L_x_242:
        /* <DEDUP_REMOVED lines=13> */
.L_x_245:
[----:B------:R-:W-:Y:S05]  /*ae50*/  BSYNC B1 ;  /* 0x0000000000017941 */ /* 0x000fea0003800000 */
.L_x_244:
        /* <DEDUP_REMOVED lines=13> */
.L_x_247:
[----:B------:R-:W-:Y:S05]  /*af30*/  BSYNC B1 ;  /* 0x0000000000017941 */ /* 0x000fea0003800000 */
.L_x_246:
        /* <DEDUP_REMOVED lines=13> */
.L_x_249:
[----:B------:R-:W-:Y:S05]  /*b010*/  BSYNC B1 ;  /* 0x0000000000017941 */ /* 0x000fea0003800000 */
.L_x_248:
        /* <DEDUP_REMOVED lines=13> */
.L_x_251:
[----:B------:R-:W-:Y:S05]  /*b0f0*/  BSYNC B1 ;  /* 0x0000000000017941 */ /* 0x000fea0003800000 */
.L_x_250:
        /* <DEDUP_REMOVED lines=13> */
.L_x_253:
[----:B------:R-:W-:Y:S05]  /*b1d0*/  BSYNC B1 ;  /* 0x0000000000017941 */ /* 0x000fea0003800000 */
.L_x_252:
        /* <DEDUP_REMOVED lines=13> */
.L_x_255:
[----:B------:R-:W-:Y:S05]  /*b2b0*/  BSYNC B1 ;  /* 0x0000000000017941 */ /* 0x000fea0003800000 */
.L_x_254:
        /* <DEDUP_REMOVED lines=13> */
.L_x_257:
[----:B------:R-:W-:Y:S05]  /*b390*/  BSYNC B1 ;  /* 0x0000000000017941 */ /* 0x000fea0003800000 */
.L_x_256:
        /* <DEDUP_REMOVED lines=13> */
.L_x_259:
[----:B------:R-:W-:Y:S05]  /*b470*/  BSYNC B1 ;  /* 0x0000000000017941 */ /* 0x000fea0003800000 */
.L_x_258:
        /* <DEDUP_REMOVED lines=13> */
.L_x_261:
[----:B------:R-:W-:Y:S05]  /*b550*/  BSYNC B1 ;  /* 0x0000000000017941 */ /* 0x000fea0003800000 */
.L_x_260:
        /* <DEDUP_REMOVED lines=13> */
.L_x_263:
[----:B------:R-:W-:Y:S05]  /*b630*/  BSYNC B1 ;  /* 0x0000000000017941 */ /* 0x000fea0003800000 */
.L_x_262:
        /* <DEDUP_REMOVED lines=13> */
.L_x_265:
[----:B------:R-:W-:Y:S05]  /*b710*/  BSYNC B1 ;  /* 0x0000000000017941 */ /* 0x000fea0003800000 */
.L_x_264:
        /* <DEDUP_REMOVED lines=13> */
.L_x_267:
[----:B------:R-:W-:Y:S05]  /*b7f0*/  BSYNC B1 ;  /* 0x0000000000017941 */ /* 0x000fea0003800000 */
.L_x_266:
        /* <DEDUP_REMOVED lines=13> */
.L_x_269:
[----:B------:R-:W-:Y:S05]  /*b8d0*/  BSYNC B1 ;  /* 0x0000000000017941 */ /* 0x000fea0003800000 */
.L_x_268:
        /* <DEDUP_REMOVED lines=13> */
.L_x_271:
[----:B------:R-:W-:Y:S05]  /*b9b0*/  BSYNC B1 ;  /* 0x0000000000017941 */ /* 0x000fea0003800000 */
.L_x_270:
        /* <DEDUP_REMOVED lines=13> */
.L_x_273:
[----:B------:R-:W-:Y:S05]  /*ba90*/  BSYNC B1 ;  /* 0x0000000000017941 */ /* 0x000fea0003800000 */
.L_x_272:
        /* <DEDUP_REMOVED lines=13> */
.L_x_275:
[----:B------:R-:W-:Y:S05]  /*bb70*/  BSYNC B1 ;  /* 0x0000000000017941 */ /* 0x000fea0003800000 */
.L_x_274:
        /* <DEDUP_REMOVED lines=13> */
.L_x_277:
[----:B------:R-:W-:Y:S05]  /*bc50*/  BSYNC B1 ;  /* 0x0000000000017941 */ /* 0x000fea0003800000 */
.L_x_276:
        /* <DEDUP_REMOVED lines=13> */
.L_x_279:
[----:B------:R-:W-:Y:S05]  /*bd30*/  BSYNC B1 ;  /* 0x0000000000017941 */ /* 0x000fea0003800000 */
.L_x_278:
        /* <DEDUP_REMOVED lines=13> */
.L_x_281:
[----:B------:R-:W-:Y:S05]  /*be10*/  BSYNC B1 ;  /* 0x0000000000017941 */ /* 0x000fea0003800000 */
.L_x_280:
        /* <DEDUP_REMOVED lines=13> */
.L_x_283:
[----:B------:R-:W-:Y:S05]  /*bef0*/  BSYNC B1 ;  /* 0x0000000000017941 */ /* 0x000fea0003800000 */
.L_x_282:
        /* <DEDUP_REMOVED lines=13> */
.L_x_285:
[----:B------:R-:W-:Y:S05]  /*bfd0*/  BSYNC B1 ;  /* 0x0000000000017941 */ /* 0x000fea0003800000 */
.L_x_284:
        /* <DEDUP_REMOVED lines=13> */
.L_x_287:
[----:B------:R-:W-:Y:S05]  /*c0b0*/  BSYNC B1 ;  /* 0x0000000000017941 */ /* 0x000fea0003800000 */
.L_x_286:
        /* <DEDUP_REMOVED lines=13> */
.L_x_289:
[----:B------:R-:W-:Y:S05]  /*c190*/  BSYNC B1 ;  /* 0x0000000000017941 */ /* 0x000fea0003800000 */
.L_x_288:
        /* <DEDUP_REMOVED lines=13> */
.L_x_291:
[----:B------:R-:W-:Y:S05]  /*c270*/  BSYNC B1 ;  /* 0x0000000000017941 */ /* 0x000fea0003800000 */
.L_x_290:
[----:B------:R-:W-:Y:S05]  /*c280*/  @P1 BRA `(.L_x_292) ;  /* 0x0000002000a41947 */ /* 0x000fea0003800000 */
[----:B------:R-:W2:Y:S01]  /*c290*/  LDL.LU R2, [R1+0x74] ;  /* 0x0000740001027983 */ /* 0x000ea20000300800 */
[----:B-----5:R-:W-:-:S04]  /*c2a0*/  LOP3.LUT R0, R0, 0xff, RZ, 0xc0, !PT ;  /* 0x000000ff00007812 */ /* 0x020fc800078ec0ff */
[----:B------:R-:W-:-:S05]  /*c2b0*/  F2FP.F16.E5M2.UNPACK_B R0, R0 ;  /* 0x00000000ff00723e */ /* 0x000fca00020004ff */
[----:B------:R-:W-:-:S05]  /*c2c0*/  HADD2.F32 R0, -RZ, R0.H0_H0 ;  /* 0x20000000ff007230 */ /* 0x000fca0000004100 */
[----:B------:R-:W-:-:S04]  /*c2d0*/  FMUL R0, R0, UR26 ;  /* 0x0000001a00007c20 */ /* 0x000fc80008400000 */
[----:B--2---:R-:W-:-:S05]  /*c2e0*/  FFMA R0, R2, UR27, R0 ;  /* 0x0000001b02007c23 */ /* 0x004fca0008000000 */
[----:B0-----:R-:W-:-:S05]  /*c2f0*/  F2FP.SATFINITE.E5M2.F32.PACK_AB_MERGE_C R3, RZ, R0, RZ ;  /* 0x00000000ff03723e */ /* 0x001fca00048060ff */
[----:B------:R0:W-:Y:S01]  /*c300*/  STG.E.U8 desc[UR24][R26.64+0xf9], R3 ;  /* 0x0000f9031a007986 */ /* 0x0001e2000c101118 */
[----:B------:R-:W-:Y:S05]  /*c310*/  BRA `(.L_x_292) ;  /* 0x0000002000807947 */ /* 0x000fea0003800000 */
.L_x_35:
[----:B------:R-:W-:Y:S01]  /*c320*/  ISETP.GE.AND P1, PT, R39, 0x1, PT ;  /* 0x000000012700780c */ /* 0x000fe20003f26270 */
[----:B------:R-:W-:Y:S01]  /*c330*/  FMUL R225, R225, UR27 ;  /* 0x0000001be1e17c20 */ /* 0x000fe20008400000 */
[----:B------:R-:W2:Y:S01]  /*c340*/  LDL.LU R227, [R1+0x14] ;  /* 0x0000140001e37983 */ /* 0x000ea20000300800 */
[----:B------:R-:W-:Y:S01]  /*c350*/  FMUL R226, R226, UR27 ;  /* 0x0000001be2e27c20 */ /* 0x000fe20008400000 */
[C---:B------:R-:W-:Y:S02]  /*c360*/  ISETP.LT.OR P3, PT, R34.reuse, 0x2, !P1 ;  /* 0x000000022200780c */ /* 0x040fe40004f61670 */
[----:B------:R-:W-:Y:S02]  /*c370*/  ISETP.LT.OR P2, PT, R34, 0x1, !P1 ;  /* 0x000000012200780c */ /* 0x000fe40004f41670 */
[----:B------:R-:W-:Y:S01]  /*c380*/  F2FP.SATFINITE.E5M2.F32.PACK_AB_MERGE_C R225, RZ, R225, RZ ;  /* 0x000000e1ffe1723e */ /* 0x000fe200048060ff */
[----:B------:R-:W-:Y:S01]  /*c390*/  FMUL R224, R224, UR27 ;  /* 0x0000001be0e07c20 */ /* 0x000fe20008400000 */
[----:B------:R-:W-:-:S02]  /*c3a0*/  F2FP.SATFINITE.E5M2.F32.PACK_AB_MERGE_C R29, RZ, R226, RZ ;  /* 0x000000e2ff1d723e */ /* 0x000fc400048060ff */
[----:B------:R-:W-:Y:S01]  /*c3b0*/  ISETP.GE.AND P0, PT, R39, 0x9, PT ;  /* 0x000000092700780c */ /* 0x000fe20003f06270 */
[----:B------:R-:W-:Y:S01]  /*c3c0*/  FMUL R222, R222, UR27 ;  /* 0x0000001bdede7c20 */ /* 0x000fe20008400000 */
[----:B------:R-:W3:Y:S01]  /*c3d0*/  LDL.LU R226, [R1+0x10] ;  /* 0x0000100001e27983 */ /* 0x000ee20000300800 */
[C---:B------:R-:W-:Y:S02]  /*c3e0*/  ISETP.LT.OR P6, PT, R34.reuse, 0xa, !P1 ;  /* 0x0000000a2200780c */ /* 0x040fe40004fc1670 */
[C---:B------:R-:W-:Y:S01]  /*c3f0*/  ISETP.LT.OR P4, PT, R34.reuse, 0x2, !P0 ;  /* 0x000000022200780c */ /* 0x040fe20004781670 */
[----:B------:R0:W-:Y:S01]  /*c400*/  @!P3 STG.E.U8 desc[UR24][R24.64+0x1], R225 ;  /* 0x000001e11800b986 */ /* 0x0001e2000c101118 */
[----:B------:R-:W-:Y:S01]  /*c410*/  ISETP.LT.OR P3, PT, R34, 0x1, !P0 ;  /* 0x000000012200780c */ /* 0x000fe20004761670 */
[----:B------:R-:W-:Y:S02]  /*c420*/  FMUL R223, R223, UR27 ;  /* 0x0000001bdfdf7c20 */ /* 0x000fe40008400000 */
[----:B------:R1:W-:Y:S01]  /*c430*/  @!P2 STG.E.U8 desc[UR24][R24.64], R29 ;  /* 0x0000001d1800a986 */ /* 0x0003e2000c101118 */
[----:B------:R-:W-:Y:S01]  /*c440*/  F2FP.SATFINITE.E5M2.F32.PACK_AB_MERGE_C R31, RZ, R222, RZ ;  /* 0x000000deff1f723e */ /* 0x000fe200048060ff */
[----:B------:R-:W-:-:S02]  /*c450*/  FMUL R221, R221, UR27 ;  /* 0x0000001bdddd7c20 */ /* 0x000fc40008400000 */
[----:B0-----:R-:W4:Y:S01]  /*c460*/  LDL.LU R225, [R1+0xc] ;  /* 0x00000c0001e17983 */ /* 0x001f220000300800 */
[C---:B------:R-:W-:Y:S02]  /*c470*/  ISETP.LT.OR P5, PT, R34.reuse, 0x9, !P1 ;  /* 0x000000092200780c */ /* 0x040fe40004fa1670 */
[----:B-1----:R-:W-:Y:S02]  /*c480*/  F2FP.SATFINITE.E5M2.F32.PACK_AB_MERGE_C R29, RZ, R224, RZ ;  /* 0x000000e0ff1d723e */ /* 0x002fe400048060ff */
[----:B------:R-:W2:Y:S01]  /*c490*/  LDL.LU R224, [R1+0x8] ;  /* 0x0000080001e07983 */ /* 0x000ea20000300800 */
[----:B------:R-:W-:Y:S02]  /*c4a0*/  F2FP.SATFINITE.E5M2.F32.PACK_AB_MERGE_C R223, RZ, R223, RZ ;  /* 0x000000dfffdf723e */ /* 0x000fe400048060ff */
[----:B------:R-:W-:Y:S01]  /*c4b0*/  ISETP.LT.OR P2, PT, R34, 0x9, !P0 ;  /* 0x000000092200780c */ /* 0x000fe20004741670 */
[----:B------:R-:W3:Y:S01]  /*c4c0*/  LDL.LU R222, [R1] ;  /* 0x0000000001de7983 */ /* 0x000ee20000300800 */
[----:B------:R-:W-:-:S03]  /*c4d0*/  F2FP.SATFINITE.E5M2.F32.PACK_AB_MERGE_C R221, RZ, R221, RZ ;  /* 0x000000ddffdd723e */ /* 0x000fc600048060ff */
[----:B------:R-:W-:Y:S04]  /*c4e0*/  @!P3 STG.E.U8 desc[UR24][R26.64], R29 ;  /* 0x0000001d1a00b986 */ /* 0x000fe8000c101118 */
[----:B------:R-:W-:Y:S04]  /*c4f0*/  @!P4 STG.E.U8 desc[UR24][R26.64+0x1], R223 ;  /* 0x000001df1a00c986 */ /* 0x000fe8000c101118 */
[----:B------:R0:W-:Y:S04]  /*c500*/  @!P6 STG.E.U8 desc[UR24][R24.64+0x9], R221 ;  /* 0x000009dd1800e986 */ /* 0x0001e8000c101118 */
[----:B0-----:R-:W4:Y:S01]  /*c510*/  LDL.LU R221, [R1+0x4] ;  /* 0x0000040001dd7983 */ /* 0x001f220000300800 */
[----:B------:R-:W-:-:S05]  /*c520*/  FMUL R220, R220, UR27 ;  /* 0x0000001bdcdc7c20 */ /* 0x000fca0008400000 */
[----:B------:R-:W-:Y:S01]  /*c530*/  F2FP.SATFINITE.E5M2.F32.PACK_AB_MERGE_C R33, RZ, R220, RZ ;  /* 0x000000dcff21723e */ /* 0x000fe200048060ff */
[----:B------:R0:W-:Y:S01]  /*c540*/  @!P5 STG.E.U8 desc[UR24][R24.64+0x8], R31 ;  /* 0x0000081f1800d986 */ /* 0x0001e2000c101118 */
[C---:B------:R-:W-:Y:S02]  /*c550*/  ISETP.LT.OR P3, PT, R34.reuse, 0xa, !P0 ;  /* 0x0000000a2200780c */ /* 0x040fe40004761670 */
[C---:B------:R-:W-:Y:S01]  /*c560*/  ISETP.LT.OR P4, PT, R34.reuse, 0x12, !P1 ;  /* 0x000000122200780c */ /* 0x040fe20004f81670 */
[----:B------:R-:W-:Y:S01]  /*c570*/  @!P2 STG.E.U8 desc[UR24][R26.64+0x8], R33 ;  /* 0x000008211a00a986 */ /* 0x000fe2000c101118 */
[C---:B------:R-:W-:Y:S01]  /*c580*/  ISETP.LT.OR P2, PT, R34.reuse, 0x11, !P1 ;  /* 0x000000112200780c */ /* 0x040fe20004f41670 */
[----:B------:R-:W-:Y:S01]  /*c590*/  FMUL R219, R219, UR27 ;  /* 0x0000001bdbdb7c20 */ /* 0x000fe20008400000 */
[----:B------:R-:W-:Y:S01]  /*c5a0*/  ISETP.LT.OR P5, PT, R34, 0x11, !P0 ;  /* 0x000000112200780c */ /* 0x000fe200047a1670 */
[----:B------:R-:W-:Y:S01]  /*c5b0*/  FMUL R218, R218, UR27 ;  /* 0x0000001bdada7c20 */ /* 0x000fe20008400000 */
[----:B------:R-:W-:Y:S01]  /*c5c0*/  ISETP.LT.OR P6, PT, R34, 0x12, !P0 ;  /* 0x000000122200780c */ /* 0x000fe200047c1670 */
[----:B------:R-:W-:Y:S01]  /*c5d0*/  FMUL R217, R217, UR27 ;  /* 0x0000001bd9d97c20 */ /* 0x000fe20008400000 */
[----:B------:R-:W-:Y:S01]  /*c5e0*/  FMUL R216, R216, UR27 ;  /* 0x0000001bd8d87c20 */ /* 0x000fe20008400000 */
[----:B------:R-:W-:Y:S01]  /*c5f0*/  FMUL R215, R215, UR27 ;  /* 0x0000001bd7d77c20 */ /* 0x000fe20008400000 */
[----:B------:R-:W-:Y:S01]  /*c600*/  F2FP.SATFINITE.E5M2.F32.PACK_AB_MERGE_C R219, RZ, R219, RZ ;  /* 0x000000dbffdb723e */ /* 0x000fe200048060ff */
[----:B------:R-:W-:Y:S01]  /*c610*/  FMUL R214, R214, UR27 ;  /* 0x0000001bd6d67c20 */ /* 0x000fe20008400000 */
[----:B------:R-:W-:Y:S01]  /*c620*/  F2FP.SATFINITE.E5M2.F32.PACK_AB_MERGE_C R29, RZ, R218, RZ ;  /* 0x000000daff1d723e */ /* 0x000fe200048060ff */
[----:B------:R-:W-:Y:S01]  /*c630*/  FMUL R213, R213, UR27 ;  /* 0x0000001bd5d57c20 */ /* 0x000fe20008400000 */
[----:B------:R-:W-:Y:S01]  /*c640*/  F2FP.SATFINITE.E5M2.F32.PACK_AB_MERGE_C R217, RZ, R217, RZ ;  /* 0x000000d9ffd9723e */ /* 0x000fe200048060ff */
[----:B------:R-:W-:Y:S01]  /*c650*/  FMUL R212, R212, UR27 ;  /* 0x0000001bd4d47c20 */ /* 0x000fe20008400000 */
[----:B0-----:R-:W-:Y:S01]  /*c660*/  F2FP.SATFINITE.E5M2.F32.PACK_AB_MERGE_C R31, RZ, R216, RZ ;  /* 0x000000d8ff1f723e */ /* 0x001fe200048060ff */
[----:B------:R-:W-:Y:S01]  /*c670*/  FMUL R211, R211, UR27 ;  /* 0x0000001bd3d37c20 */ /* 0x000fe20008400000 */
[----:B------:R-:W-:Y:S01]  /*c680*/  F2FP.SATFINITE.E5M2.F32.PACK_AB_MERGE_C R215, RZ, R215, RZ ;  /* 0x000000d7ffd7723e */ /* 0x000fe200048060ff */
[----:B------:R-:W-:Y:S01]  /*c690*/  @!P3 STG.E.U8 desc[UR24][R26.64+0x9], R219 ;  /* 0x000009db1a00b986 */ /* 0x000fe2000c101118 */
[----:B------:R-:W-:-:S03]  /*c6a0*/  ISETP.LT.OR P3, PT, R34, 0x19, !P1 ;  /* 0x000000192200780c */ /* 0x000fc60004f61670 */
[----:B------:R0:W-:Y:S01]  /*c6b0*/  @!P2 STG.E.U8 desc[UR24][R24.64+0x10], R29 ;  /* 0x0000101d1800a986 */ /* 0x0001e2000c101118 */
[----:B------:R-:W-:-:S03]  /*c6c0*/  ISETP.LT.OR P2, PT, R34, 0x21, !P1 ;  /* 0x000000212200780c */ /* 0x000fc60004f41670 */
[----:B------:R-:W-:Y:S01]  /*c6d0*/  @!P4 STG.E.U8 desc[UR24][R24.64+0x11], R217 ;  /* 0x000011d91800c986 */ /* 0x000fe2000c101118 */
[----:B------:R-:W-:-:S03]  /*c6e0*/  ISETP.LT.OR P4, PT, R34, 0x1a, !P1 ;  /* 0x0000001a2200780c */ /* 0x000fc60004f81670 */
[----:B------:R1:W-:Y:S01]  /*c6f0*/  @!P5 STG.E.U8 desc[UR24][R26.64+0x10], R31 ;  /* 0x0000101f1a00d986 */ /* 0x0003e2000c101118 */
[----:B------:R-:W-:-:S03]  /*c700*/  ISETP.LT.OR P5, PT, R34, 0x19, !P0 ;  /* 0x000000192200780c */ /* 0x000fc600047a1670 */
[----:B------:R-:W-:Y:S01]  /*c710*/  @!P6 STG.E.U8 desc[UR24][R26.64+0x11], R215 ;  /* 0x000011d71a00e986 */ /* 0x000fe2000c101118 */
[----:B------:R-:W-:Y:S01]  /*c720*/  ISETP.LT.OR P6, PT, R34, 0x1a, !P0 ;  /* 0x0000001a2200780c */ /* 0x000fe200047c1670 */
[----:B------:R-:W-:Y:S01]  /*c730*/  FMUL R210, R210, UR27 ;  /* 0x0000001bd2d27c20 */ /* 0x000fe20008400000 */
[----:B0-----:R-:W-:Y:S01]  /*c740*/  F2FP.SATFINITE.E5M2.F32.PACK_AB_MERGE_C R29, RZ, R214, RZ ;  /* 0x000000d6ff1d723e */ /* 0x001fe200048060ff */
[----:B------:R-:W-:Y:S01]  /*c750*/  FMUL R209, R209, UR27 ;  /* 0x0000001bd1d17c20 */ /* 0x000fe20008400000 */
[----:B------:R-:W-:Y:S01]  /*c760*/  F2FP.SATFINITE.E5M2.F32.PACK_AB_MERGE_C R213, RZ, R213, RZ ;  /* 0x000000d5ffd5723e */ /* 0x000fe200048060ff */
[----:B------:R-:W-:Y:S01]  /*c770*/  FMUL R208, R208, UR27 ;  /* 0x0000001bd0d07c20 */ /* 0x000fe20008400000 */
[----:B------:R-:W-:Y:S01]  /*c780*/  F2FP.SATFINITE.E5M2.F32.PACK_AB_MERGE_C R211, RZ, R211, RZ ;  /* 0x000000d3ffd3723e */ /* 0x000fe200048060ff */
[----:B------:R-:W-:Y:S01]  /*c790*/  FMUL R207, R207, UR27 ;  /* 0x0000001bcfcf7c20 */ /* 0x000fe20008400000 */
[----:B-1----:R-:W-:Y:S01]  /*c7a0*/  F2FP.SATFINITE.E5M2.F32.PACK_AB_MERGE_C R31, RZ, R212, RZ ;  /* 0x000000d4ff1f723e */ /* 0x002fe200048060ff */
[----:B------:R-:W-:Y:S01]  /*c7b0*/  FMUL R206, R206, UR27 ;  /* 0x0000001bcece7c20 */ /* 0x000fe20008400000 */
[----:B------:R-:W-:Y:S01]  /*c7c0*/  F2FP.SATFINITE.E5M2.F32.PACK_AB_MERGE_C R33, RZ, R210, RZ ;  /* 0x000000d2ff21723e */ /* 0x000fe200048060ff */
[----:B------:R0:W-:Y:S01]  /*c7d0*/  @!P3 STG.E.U8 desc[UR24][R24.64+0x18], R29 ;  /* 0x0000181d1800b986 */ /* 0x0001e2000c101118 */
[----:B------:R-:W-:-:S03]  /*c7e0*/  ISETP.LT.OR P3, PT, R34, 0x22, !P1 ;  /* 0x000000222200780c */ /* 0x000fc60004f61670 */
[----:B------:R-:W-:Y:S01]  /*c7f0*/  @!P4 STG.E.U8 desc[UR24][R24.64+0x19], R213 ;  /* 0x000019d51800c986 */ /* 0x000fe2000c101118 */
[----:B------:R-:W-:-:S03]  /*c800*/  ISETP.LT.OR P4, PT, R34, 0x22, !P0 ;  /* 0x000000222200780c */ /* 0x000fc60004781670 */
[----:B------:R1:W-:Y:S01]  /*c810*/  @!P5 STG.E.U8 desc[UR24][R26.64+0x18], R31 ;  /* 0x0000181f1a00d986 */ /* 0x0003e2000c101118 */
[----:B------:R-:W-:-:S03]  /*c820*/  ISETP.LT.OR P5, PT, R34, 0x29, !P1 ;  /* 0x000000292200780c */ /* 0x000fc60004fa1670 */
[----:B------:R-:W-:Y:S01]  /*c830*/  @!P6 STG.E.U8 desc[UR24][R26.64+0x19], R211 ;  /* 0x000019d31a00e986 */ /* 0x000fe2000c101118 */
[----:B------:R-:W-:-:S03]  /*c840*/  ISETP.LT.OR P6, PT, R34, 0x2a, !P1 ;  /* 0x0000002a2200780c */ /* 0x000fc60004fc1670 */
[----:B------:R-:W-:Y:S01]  /*c850*/  @!P2 STG.E.U8 desc[UR24][R24.64+0x20], R33 ;  /* 0x000020211800a986 */ /* 0x000fe2000c101118 */
[----:B------:R-:W-:Y:S01]  /*c860*/  ISETP.LT.OR P2, PT, R34, 0x21, !P0 ;  /* 0x000000212200780c */ /* 0x000fe20004741670 */
[----:B------:R-:W-:Y:S01]  /*c870*/  FMUL R205, R205, UR27 ;  /* 0x0000001bcdcd7c20 */ /* 0x000fe20008400000 */
[----:B------:R-:W-:Y:S01]  /*c880*/  F2FP.SATFINITE.E5M2.F32.PACK_AB_MERGE_C R209, RZ, R209, RZ ;  /* 0x000000d1ffd1723e */ /* 0x000fe200048060ff */
[----:B------:R-:W-:Y:S01]  /*c890*/  FMUL R204, R204, UR27 ;  /* 0x0000001bcccc7c20 */ /* 0x000fe20008400000 */
[----:B0-----:R-:W-:Y:S01]  /*c8a0*/  F2FP.SATFINITE.E5M2.F32.PACK_AB_MERGE_C R29, RZ, R208, RZ ;  /* 0x000000d0ff1d723e */ /* 0x001fe200048060ff */
[----:B------:R-:W-:Y:S01]  /*c8b0*/  FMUL R203, R203, UR27 ;  /* 0x0000001bcbcb7c20 */ /* 0x000fe20008400000 */
[----:B------:R-:W-:Y:S01]  /*c8c0*/  F2FP.SATFINITE.E5M2.F32.PACK_AB_MERGE_C R207, RZ, R207, RZ ;  /* 0x000000cfffcf723e */ /* 0x000fe200048060ff */
[----:B------:R-:W-:Y:S01]  /*c8d0*/  FMUL R202, R202, UR27 ;  /* 0x0000001bcaca7c20 */ /* 0x000fe20008400000 */
[----:B-1----:R-:W-:Y:S01]  /*c8e0*/  F2FP.SATFINITE.E5M2.F32.PACK_AB_MERGE_C R31, RZ, R206, RZ ;  /* 0x000000ceff1f723e */ /* 0x002fe200048060ff */
        /* <DEDUP_REMOVED lines=233> */
[----:B------:R-:W-:Y:S01]  /*d780*/  F2FP.SATFINITE.E5M2.F32.PACK_AB_MERGE_C R21, RZ, R21, RZ ;  /* 0x00000015ff15723e */ /* 0x000fe200048060ff */
[----:B------:R-:W-:Y:S01]  /*d790*/  FMUL R16, R16, UR27 ;  /* 0x0000001b10107c20 */ /* 0x000fe20008400000 */
[----:B------:R-:W-:Y:S01]  /*d7a0*/  F2FP.SATFINITE.E5M2.F32.PACK_AB_MERGE_C R19, RZ, R19, RZ ;  /* 0x00000013ff13723e */ /* 0x000fe200048060ff */
[----:B------:R-:W-:Y:S01]  /*d7b0*/  FMUL R15, R15, UR27 ;  /* 0x0000001b0f0f7c20 */ /* 0x000fe20008400000 */
[----:B0-----:R-:W-:Y:S01]  /*d7c0*/  F2FP.SATFINITE.E5M2.F32.PACK_AB_MERGE_C R29, RZ, R18, RZ ;  /* 0x00000012ff1d723e */ /* 0x001fe200048060ff */
[----:B------:R-:W-:Y:S01]  /*d7d0*/  FMUL R14, R14, UR27 ;  /* 0x0000001b0e0e7c20 */ /* 0x000fe20008400000 */
[----:B-1----:R-:W-:Y:S01]  /*d7e0*/  F2FP.SATFINITE.E5M2.F32.PACK_AB_MERGE_C R23, RZ, R20, RZ ;  /* 0x00000014ff17723e */ /* 0x002fe200048060ff */
[----:B------:R-:W-:Y:S01]  /*d7f0*/  @!P3 STG.E.U8 desc[UR24][R24.64+0x99], R21 ;  /* 0x000099151800b986 */ /* 0x000fe2000c101118 */
[----:B------:R-:W-:-:S02]  /*d800*/  F2FP.SATFINITE.E5M2.F32.PACK_AB_MERGE_C R17, RZ, R17, RZ ;  /* 0x00000011ff11723e */ /* 0x000fc400048060ff */
[C---:B------:R-:W-:Y:S01]  /*d810*/  ISETP.LT.OR P3, PT, R34.reuse, 0xa1, !P0 ;  /* 0x000000a12200780c */ /* 0x040fe20004761670 */
[----:B------:R0:W-:Y:S01]  /*d820*/  @!P4 STG.E.U8 desc[UR24][R26.64+0x99], R19 ;  /* 0x000099131a00c986 */ /* 0x0001e2000c101118 */
[----:B------:R-:W-:-:S03]  /*d830*/  ISETP.LT.OR P4, PT, R34, 0xa2, !P0 ;  /* 0x000000a22200780c */ /* 0x000fc60004781670 */
[----:B------:R-:W-:Y:S01]  /*d840*/  @!P2 STG.E.U8 desc[UR24][R26.64+0x98], R23 ;  /* 0x000098171a00a986 */ /* 0x000fe2000c101118 */
[----:B------:R-:W-:-:S03]  /*d850*/  ISETP.LT.OR P2, PT, R34, 0xa9, !P0 ;  /* 0x000000a92200780c */ /* 0x000fc60004741670 */
[----:B------:R-:W-:Y:S01]  /*d860*/  @!P5 STG.E.U8 desc[UR24][R24.64+0xa0], R29 ;  /* 0x0000a01d1800d986 */ /* 0x000fe2000c101118 */
[----:B------:R-:W-:-:S03]  /*d870*/  ISETP.LT.OR P5, PT, R34, 0xa9, !P1 ;  /* 0x000000a92200780c */ /* 0x000fc60004fa1670 */
[----:B------:R1:W-:Y:S01]  /*d880*/  @!P6 STG.E.U8 desc[UR24][R24.64+0xa1], R17 ;  /* 0x0000a1111800e986 */ /* 0x0003e2000c101118 */
[----:B------:R-:W-:Y:S01]  /*d890*/  ISETP.LT.OR P6, PT, R34, 0xaa, !P1 ;  /* 0x000000aa2200780c */ /* 0x000fe20004fc1670 */
[----:B------:R-:W-:Y:S01]  /*d8a0*/  FMUL R13, R13, UR27 ;  /* 0x0000001b0d0d7c20 */ /* 0x000fe20008400000 */
[----:B0-----:R-:W-:Y:S01]  /*d8b0*/  F2FP.SATFINITE.E5M2.F32.PACK_AB_MERGE_C R19, RZ, R16, RZ ;  /* 0x00000010ff13723e */ /* 0x001fe200048060ff */
[----:B------:R-:W-:Y:S01]  /*d8c0*/  FMUL R12, R12, UR27 ;  /* 0x0000001b0c0c7c20 */ /* 0x000fe20008400000 */
[----:B------:R-:W-:Y:S01]  /*d8d0*/  F2FP.SATFINITE.E5M2.F32.PACK_AB_MERGE_C R15, RZ, R15, RZ ;  /* 0x0000000fff0f723e */ /* 0x000fe200048060ff */
[----:B------:R-:W-:Y:S01]  /*d8e0*/  FMUL R11, R11, UR27 ;  /* 0x0000001b0b0b7c20 */ /* 0x000fe20008400000 */
[----:B------:R-:W-:Y:S01]  /*d8f0*/  F2FP.SATFINITE.E5M2.F32.PACK_AB_MERGE_C R13, RZ, R13, RZ ;  /* 0x0000000dff0d723e */ /* 0x000fe200048060ff */
[----:B------:R-:W-:Y:S01]  /*d900*/  @!P3 STG.E.U8 desc[UR24][R26.64+0xa0], R19 ;  /* 0x0000a0131a00b986 */ /* 0x000fe2000c101118 */
[----:B------:R-:W-:Y:S02]  /*d910*/  F2FP.SATFINITE.E5M2.F32.PACK_AB_MERGE_C R21, RZ, R12, RZ ;  /* 0x0000000cff15723e */ /* 0x000fe400048060ff */
[----:B-1----:R-:W-:Y:S01]  /*d920*/  F2FP.SATFINITE.E5M2.F32.PACK_AB_MERGE_C R17, RZ, R14, RZ ;  /* 0x0000000eff11723e */ /* 0x002fe200048060ff */
[----:B------:R-:W-:Y:S01]  /*d930*/  @!P4 STG.E.U8 desc[UR24][R26.64+0xa1], R15 ;  /* 0x0000a10f1a00c986 */ /* 0x000fe2000c101118 */
[----:B------:R-:W-:-:S02]  /*d940*/  ISETP.LT.OR P3, PT, R34, 0xaa, !P0 ;  /* 0x000000aa2200780c */ /* 0x000fc40004761670 */
[----:B------:R-:W-:Y:S01]  /*d950*/  ISETP.LT.OR P4, PT, R34, 0xb2, !P1 ;  /* 0x000000b22200780c */ /* 0x000fe20004f81670 */
[----:B------:R-:W-:Y:S01]  /*d960*/  @!P5 STG.E.U8 desc[UR24][R24.64+0xa8], R17 ;  /* 0x0000a8111800d986 */ /* 0x000fe2000c101118 */
[----:B------:R-:W-:-:S03]  /*d970*/  FMUL R9, R9, UR27 ;  /* 0x0000001b09097c20 */ /* 0x000fc60008400000 */
[----:B------:R0:W-:Y:S01]  /*d980*/  @!P6 STG.E.U8 desc[UR24][R24.64+0xa9], R13 ;  /* 0x0000a90d1800e986 */ /* 0x0001e2000c101118 */
[----:B------:R-:W-:-:S03]  /*d990*/  ISETP.LT.OR P5, PT, R34, 0xb1, !P0 ;  /* 0x000000b12200780c */ /* 0x000fc600047a1670 */
[----:B------:R-:W-:Y:S01]  /*d9a0*/  @!P2 STG.E.U8 desc[UR24][R26.64+0xa8], R21 ;  /* 0x0000a8151a00a986 */ /* 0x000fe2000c101118 */
[C---:B------:R-:W-:Y:S02]  /*d9b0*/  ISETP.LT.OR P2, PT, R34.reuse, 0xb1, !P1 ;  /* 0x000000b12200780c */ /* 0x040fe40004f41670 */
[----:B------:R-:W-:Y:S01]  /*d9c0*/  ISETP.LT.OR P6, PT, R34, 0xb2, !P0 ;  /* 0x000000b22200780c */ /* 0x000fe200047c1670 */
[----:B------:R-:W-:Y:S01]  /*d9d0*/  FMUL R10, R10, UR27 ;  /* 0x0000001b0a0a7c20 */ /* 0x000fe20008400000 */
[----:B------:R-:W-:Y:S01]  /*d9e0*/  F2FP.SATFINITE.E5M2.F32.PACK_AB_MERGE_C R11, RZ, R11, RZ ;  /* 0x0000000bff0b723e */ /* 0x000fe200048060ff */
[----:B------:R-:W-:Y:S01]  /*d9f0*/  FMUL R8, R8, UR27 ;  /* 0x0000001b08087c20 */ /* 0x000fe20008400000 */
[----:B------:R-:W-:Y:S01]  /*da00*/  FMUL R7, R7, UR27 ;  /* 0x0000001b07077c20 */ /* 0x000fe20008400000 */
[----:B------:R-:W-:Y:S01]  /*da10*/  F2FP.SATFINITE.E5M2.F32.PACK_AB_MERGE_C R9, RZ, R9, RZ ;  /* 0x00000009ff09723e */ /* 0x000fe200048060ff */
[----:B-----5:R-:W-:Y:S01]  /*da20*/  FMUL R5, R5, UR27 ;  /* 0x0000001b05057c20 */ /* 0x020fe20008400000 */
[----:B0-----:R-:W-:Y:S01]  /*da30*/  F2FP.SATFINITE.E5M2.F32.PACK_AB_MERGE_C R13, RZ, R10, RZ ;  /* 0x0000000aff0d723e */ /* 0x001fe200048060ff */
[----:B------:R-:W-:Y:S01]  /*da40*/  @!P3 STG.E.U8 desc[UR24][R26.64+0xa9], R11 ;  /* 0x0000a90b1a00b986 */ /* 0x000fe2000c101118 */
[----:B------:R-:W-:-:S02]  /*da50*/  F2FP.SATFINITE.E5M2.F32.PACK_AB_MERGE_C R15, RZ, R8, RZ ;  /* 0x00000008ff0f723e */ /* 0x000fc400048060ff */
[----:B------:R-:W-:Y:S01]  /*da60*/  F2FP.SATFINITE.E5M2.F32.PACK_AB_MERGE_C R7, RZ, R7, RZ ;  /* 0x00000007ff07723e */ /* 0x000fe200048060ff */
[----:B------:R-:W-:Y:S01]  /*da70*/  @!P4 STG.E.U8 desc[UR24][R24.64+0xb1], R9 ;  /* 0x0000b1091800c986 */ /* 0x000fe2000c101118 */
[----:B------:R-:W-:Y:S01]  /*da80*/  ISETP.LT.OR P4, PT, R34, 0xba, !P1 ;  /* 0x000000ba2200780c */ /* 0x000fe20004f81670 */
[----:B------:R-:W-:Y:S01]  /*da90*/  FMUL R2, R2, UR27 ;  /* 0x0000001b02027c20 */ /* 0x000fe20008400000 */
[C---:B------:R-:W-:Y:S01]  /*daa0*/  ISETP.LT.OR P3, PT, R34.reuse, 0xb9, !P1 ;  /* 0x000000b92200780c */ /* 0x040fe20004f61670 */
[----:B------:R0:W-:Y:S01]  /*dab0*/  @!P2 STG.E.U8 desc[UR24][R24.64+0xb0], R13 ;  /* 0x0000b00d1800a986 */ /* 0x0001e2000c101118 */
[----:B------:R-:W-:-:S03]  /*dac0*/  ISETP.LT.OR P2, PT, R34, 0xc1, !P1 ;  /* 0x000000c12200780c */ /* 0x000fc60004f41670 */
[----:B------:R-:W-:Y:S01]  /*dad0*/  @!P5 STG.E.U8 desc[UR24][R26.64+0xb0], R15 ;  /* 0x0000b00f1a00d986 */ /* 0x000fe2000c101118 */
[----:B------:R-:W-:-:S03]  /*dae0*/  ISETP.LT.OR P5, PT, R34, 0xb9, !P0 ;  /* 0x000000b92200780c */ /* 0x000fc600047a1670 */
[----:B------:R1:W-:Y:S01]  /*daf0*/  @!P6 STG.E.U8 desc[UR24][R26.64+0xb1], R7 ;  /* 0x0000b1071a00e986 */ /* 0x0003e2000c101118 */
[----:B------:R-:W-:Y:S01]  /*db00*/  ISETP.LT.OR P6, PT, R34, 0xba, !P0 ;  /* 0x000000ba2200780c */ /* 0x000fe200047c1670 */
[----:B------:R-:W-:Y:S01]  /*db10*/  FMUL R6, R6, UR27 ;  /* 0x0000001b06067c20 */ /* 0x000fe20008400000 */
[----:B------:R-:W-:Y:S01]  /*db20*/  FMUL R4, R4, UR27 ;  /* 0x0000001b04047c20 */ /* 0x000fe20008400000 */
[----:B------:R-:W-:Y:S01]  /*db30*/  FMUL R3, R3, UR27 ;  /* 0x0000001b03037c20 */ /* 0x000fe20008400000 */
[----:B------:R-:W-:Y:S01]  /*db40*/  F2FP.SATFINITE.E5M2.F32.PACK_AB_MERGE_C R5, RZ, R5, RZ ;  /* 0x00000005ff05723e */ /* 0x000fe200048060ff */
[----:B------:R-:W4:Y:S01]  /*db50*/  LDL.LU R220, [R1+0x18] ;  /* 0x0000180001dc7983 */ /* 0x000f220000300800 */
[----:B0-----:R-:W-:Y:S01]  /*db60*/  F2FP.SATFINITE.E5M2.F32.PACK_AB_MERGE_C R13, RZ, R2, RZ ;  /* 0x00000002ff0d723e */ /* 0x001fe200048060ff */
[----:B------:R-:W-:Y:S01]  /*db70*/  FMUL R0, R0, UR27 ;  /* 0x0000001b00007c20 */ /* 0x000fe20008400000 */
[----:B---3--:R-:W-:Y:S01]  /*db80*/  FMUL R2, R222, UR27 ;  /* 0x0000001bde027c20 */ /* 0x008fe20008400000 */
[----:B------:R-:W3:Y:S01]  /*db90*/  LDL.LU R223, [R1+0x1c] ;  /* 0x00001c0001df7983 */ /* 0x000ee20000300800 */
[----:B------:R-:W-:-:S03]  /*dba0*/  F2FP.SATFINITE.E5M2.F32.PACK_AB_MERGE_C R9, RZ, R6, RZ ;  /* 0x00000006ff09723e */ /* 0x000fc600048060ff */
[----:B------:R-:W3:Y:S01]  /*dbb0*/  LDL.LU R222, [R1+0x20] ;  /* 0x0000200001de7983 */ /* 0x000ee20000300800 */
[----:B-1----:R-:W-:Y:S02]  /*dbc0*/  F2FP.SATFINITE.E5M2.F32.PACK_AB_MERGE_C R7, RZ, R4, RZ ;  /* 0x00000004ff07723e */ /* 0x002fe400048060ff */
[----:B------:R-:W-:Y:S01]  /*dbd0*/  F2FP.SATFINITE.E5M2.F32.PACK_AB_MERGE_C R11, RZ, R3, RZ ;  /* 0x00000003ff0b723e */ /* 0x000fe200048060ff */
[----:B------:R0:W-:Y:S01]  /*dbe0*/  @!P4 STG.E.U8 desc[UR24][R24.64+0xb9], R5 ;  /* 0x0000b9051800c986 */ /* 0x0001e2000c101118 */
[----:B--2---:R-:W-:-:S03]  /*dbf0*/  FMUL R4, R224, UR27 ;  /* 0x0000001be0047c20 */ /* 0x004fc60008400000 */
[----:B------:R-:W2:Y:S01]  /*dc00*/  LDL.LU R224, [R1+0x24] ;  /* 0x0000240001e07983 */ /* 0x000ea20000300800 */
[----:B----4-:R-:W-:-:S03]  /*dc10*/  FMUL R3, R221, UR27 ;  /* 0x0000001bdd037c20 */ /* 0x010fc60008400000 */
[----:B------:R-:W-:Y:S01]  /*dc20*/  @!P3 STG.E.U8 desc[UR24][R24.64+0xb8], R9 ;  /* 0x0000b8091800b986 */ /* 0x000fe2000c101118 */
[----:B0-----:R-:W-:Y:S01]  /*dc30*/  F2FP.SATFINITE.E5M2.F32.PACK_AB_MERGE_C R5, RZ, R0, RZ ;  /* 0x00000000ff05723e */ /* 0x001fe200048060ff */
[----:B------:R-:W-:Y:S02]  /*dc40*/  FMUL R0, R225, UR27 ;  /* 0x0000001be1007c20 */ /* 0x000fe40008400000 */
[----:B------:R0:W-:Y:S04]  /*dc50*/  @!P5 STG.E.U8 desc[UR24][R26.64+0xb8], R7 ;  /* 0x0000b8071a00d986 */ /* 0x0001e8000c101118 */
[----:B------:R-:W4:Y:S04]  /*dc60*/  LDL.LU R225, [R1+0x28] ;  /* 0x0000280001e17983 */ /* 0x000f280000300800 */
[----:B------:R-:W-:Y:S04]  /*dc70*/  @!P6 STG.E.U8 desc[UR24][R26.64+0xb9], R11 ;  /* 0x0000b90b1a00e986 */ /* 0x000fe8000c101118 */
[----:B------:R1:W-:Y:S01]  /*dc80*/  @!P2 STG.E.U8 desc[UR24][R24.64+0xc0], R13 ;  /* 0x0000c00d1800a986 */ /* 0x0003e2000c101118 */
[----:B0-----:R-:W-:Y:S01]  /*dc90*/  F2FP.SATFINITE.E5M2.F32.PACK_AB_MERGE_C R7, RZ, R2, RZ ;  /* 0x00000002ff07723e */ /* 0x001fe200048060ff */
[----:B------:R-:W-:-:S02]  /*dca0*/  FMUL R2, R227, UR27 ;  /* 0x0000001be3027c20 */ /* 0x000fc40008400000 */
[----:B------:R-:W4:Y:S01]  /*dcb0*/  LDL.LU R221, [R1+0x2c] ;  /* 0x00002c0001dd7983 */ /* 0x000f220000300800 */
[----:B-1----:R-:W-:Y:S01]  /*dcc0*/  F2FP.SATFINITE.E5M2.F32.PACK_AB_MERGE_C R13, RZ, R0, RZ ;  /* 0x00000000ff0d723e */ /* 0x002fe200048060ff */
[----:B------:R-:W-:Y:S02]  /*dcd0*/  FMUL R0, R226, UR27 ;  /* 0x0000001be2007c20 */ /* 0x000fe40008400000 */
[----:B------:R-:W4:Y:S04]  /*dce0*/  LDL.LU R226, [R1+0x30] ;  /* 0x0000300001e27983 */ /* 0x000f280000300800 */
[----:B------:R-:W4:Y:S01]  /*dcf0*/  LDL.LU R227, [R1+0x34] ;  /* 0x0000340001e37983 */ /* 0x000f220000300800 */
[C---:B------:R-:W-:Y:S02]  /*dd00*/  ISETP.LT.OR P3, PT, R34.reuse, 0xc2, !P1 ;  /* 0x000000c22200780c */ /* 0x040fe40004f61670 */
[----:B------:R-:W-:-:S02]  /*dd10*/  ISETP.LT.OR P4, PT, R34, 0xc2, !P0 ;  /* 0x000000c22200780c */ /* 0x000fc40004781670 */
[C---:B------:R-:W-:Y:S02]  /*dd20*/  ISETP.LT.OR P2, PT, R34.reuse, 0xc1, !P0 ;  /* 0x000000c12200780c */ /* 0x040fe40004741670 */
[C---:B------:R-:W-:Y:S02]  /*dd30*/  ISETP.LT.OR P6, PT, R34.reuse, 0xca, !P1 ;  /* 0x000000ca2200780c */ /* 0x040fe40004fc1670 */
[----:B------:R-:W-:Y:S02]  /*dd40*/  F2FP.SATFINITE.E5M2.F32.PACK_AB_MERGE_C R9, RZ, R3, RZ ;  /* 0x00000003ff09723e */ /* 0x000fe400048060ff */
[----:B------:R-:W-:-:S03]  /*dd50*/  ISETP.LT.OR P5, PT, R34, 0xc9, !P1 ;  /* 0x000000c92200780c */ /* 0x000fc60004fa1670 */
[----:B------:R0:W-:Y:S01]  /*dd60*/  @!P3 STG.E.U8 desc[UR24][R24.64+0xc1], R5 ;  /* 0x0000c1051800b986 */ /* 0x0001e2000c101118 */
[----:B------:R-:W-:-:S03]  /*dd70*/  ISETP.LT.OR P3, PT, R34, 0xc9, !P0 ;  /* 0x000000c92200780c */ /* 0x000fc60004761670 */
[----:B------:R-:W-:Y:S01]  /*dd80*/  @!P4 STG.E.U8 desc[UR24][R26.64+0xc1], R9 ;  /* 0x0000c1091a00c986 */ /* 0x000fe2000c101118 */
[----:B------:R-:W-:Y:S02]  /*dd90*/  ISETP.LT.OR P4, PT, R34, 0xca, !P0 ;  /* 0x000000ca2200780c */ /* 0x000fe40004781670 */
[----:B------:R-:W-:Y:S01]  /*dda0*/  F2FP.SATFINITE.E5M2.F32.PACK_AB_MERGE_C R11, RZ, R4, RZ ;  /* 0x00000004ff0b723e */ /* 0x000fe200048060ff */
[----:B------:R1:W-:Y:S01]  /*ddb0*/  @!P2 STG.E.U8 desc[UR24][R26.64+0xc0], R7 ;  /* 0x0000c0071a00a986 */ /* 0x0003e2000c101118 */
[----:B0-----:R-:W-:-:S03]  /*ddc0*/  F2FP.SATFINITE.E5M2.F32.PACK_AB_MERGE_C R5, RZ, R0, RZ ;  /* 0x00000000ff05723e */ /* 0x001fc600048060ff */
[----:B------:R0:W-:Y:S04]  /*ddd0*/  @!P6 STG.E.U8 desc[UR24][R24.64+0xc9], R13 ;  /* 0x0000c90d1800e986 */ /* 0x0001e8000c101118 */
[----:B------:R-:W-:Y:S01]  /*dde0*/  @!P5 STG.E.U8 desc[UR24][R24.64+0xc8], R11 ;  /* 0x0000c80b1800d986 */ /* 0x000fe2000c101118 */
[----:B-1----:R-:W-:-:S03]  /*ddf0*/  F2FP.SATFINITE.E5M2.F32.PACK_AB_MERGE_C R7, RZ, R2, RZ ;  /* 0x00000002ff07723e */ /* 0x002fc600048060ff */
[----:B------:R1:W-:Y:S04]  /*de00*/  @!P3 STG.E.U8 desc[UR24][R26.64+0xc8], R5 ;  /* 0x0000c8051a00b986 */ /* 0x0003e8000c101118 */
[----:B------:R4:W-:Y:S01]  /*de10*/  @!P4 STG.E.U8 desc[UR24][R26.64+0xc9], R7 ;  /* 0x0000c9071a00c986 */ /* 0x0009e2000c101118 */
[----:B------:R-:W-:-:S03]  /*de20*/  FMUL R3, R220, UR27 ;  /* 0x0000001bdc037c20 */ /* 0x000fc60008400000 */
[----:B------:R-:W4:Y:S01]  /*de30*/  LDL.LU R220, [R1+0x38] ;  /* 0x0000380001dc7983 */ /* 0x000f220000300800 */
[----:B---3--:R-:W-:-:S03]  /*de40*/  FMUL R4, R223, UR27 ;  /* 0x0000001bdf047c20 */ /* 0x008fc60008400000 */
[----:B------:R-:W3:Y:S01]  /*de50*/  LDL.LU R223, [R1+0x3c] ;  /* 0x00003c0001df7983 */ /* 0x000ee20000300800 */
[----:B------:R-:W-:-:S03]  /*de60*/  FMUL R0, R222, UR27 ;  /* 0x0000001bde007c20 */ /* 0x000fc60008400000 */
[----:B------:R-:W3:Y:S02]  /*de70*/  LDL.LU R222, [R1+0x40] ;  /* 0x0000400001de7983 */ /* 0x000ee40000300800 */
[----:B0-----:R-:W-:Y:S01]  /*de80*/  F2FP.SATFINITE.E5M2.F32.PACK_AB_MERGE_C R13, RZ, R0, RZ ;  /* 0x00000000ff0d723e */ /* 0x001fe200048060ff */
[----:B--2---:R-:W-:Y:S02]  /*de90*/  FMUL R0, R224, UR27 ;  /* 0x0000001be0007c20 */ /* 0x004fe40008400000 */
[----:B------:R-:W2:Y:S03]  /*dea0*/  LDL.LU R224, [R1+0x44] ;  /* 0x0000440001e07983 */ /* 0x000ea60000300800 */
[----:B-1----:R-:W-:Y:S01]  /*deb0*/  F2FP.SATFINITE.E5M2.F32.PACK_AB_MERGE_C R5, RZ, R0, RZ ;  /* 0x00000000ff05723e */ /* 0x002fe200048060ff */
[----:B----4-:R-:W-:Y:S02]  /*dec0*/  FMUL R2, R225, UR27 ;  /* 0x0000001be1027c20 */ /* 0x010fe40008400000 */
[----:B------:R-:W4:Y:S03]  /*ded0*/  LDL.LU R225, [R1+0x48] ;  /* 0x0000480001e17983 */ /* 0x000f260000300800 */
[----:B------:R-:W-:Y:S01]  /*dee0*/  F2FP.SATFINITE.E5M2.F32.PACK_AB_MERGE_C R7, RZ, R2, RZ ;  /* 0x00000002ff07723e */ /* 0x000fe200048060ff */
[----:B------:R-:W-:-:S02]  /*def0*/  FMUL R0, R226, UR27 ;  /* 0x0000001be2007c20 */ /* 0x000fc40008400000 */
[----:B------:R-:W4:Y:S01]  /*df00*/  LDL.LU R226, [R1+0x4c] ;  /* 0x00004c0001e27983 */ /* 0x000f220000300800 */
[----:B------:R-:W-:-:S03]  /*df10*/  FMUL R2, R227, UR27 ;  /* 0x0000001be3027c20 */ /* 0x000fc60008400000 */
[----:B------:R-:W4:Y:S01]  /*df20*/  LDL.LU R227, [R1+0x50] ;  /* 0x0000500001e37983 */ /* 0x000f220000300800 */
[C---:B------:R-:W-:Y:S02]  /*df30*/  ISETP.LT.OR P5, PT, R34.reuse, 0xd1, !P1 ;  /* 0x000000d12200780c */ /* 0x040fe40004fa1670 */
[C---:B------:R-:W-:Y:S01]  /*df40*/  ISETP.LT.OR P6, PT, R34.reuse, 0xd2, !P1 ;  /* 0x000000d22200780c */ /* 0x040fe20004fc1670 */
[----:B------:R-:W4:Y:S01]  /*df50*/  LDL.LU R218, [R1+0x54] ;  /* 0x0000540001da7983 */ /* 0x000f220000300800 */
[C---:B------:R-:W-:Y:S02]  /*df60*/  ISETP.LT.OR P2, PT, R34.reuse, 0xd1, !P0 ;  /* 0x000000d12200780c */ /* 0x040fe40004741670 */
[----:B------:R-:W-:Y:S02]  /*df70*/  F2FP.SATFINITE.E5M2.F32.PACK_AB_MERGE_C R9, RZ, R3, RZ ;  /* 0x00000003ff09723e */ /* 0x000fe400048060ff */
[----:B------:R-:W-:Y:S02]  /*df80*/  F2FP.SATFINITE.E5M2.F32.PACK_AB_MERGE_C R11, RZ, R4, RZ ;  /* 0x00000004ff0b723e */ /* 0x000fe400048060ff */
[----:B------:R-:W-:-:S03]  /*df90*/  ISETP.LT.OR P3, PT, R34, 0xd2, !P0 ;  /* 0x000000d22200780c */ /* 0x000fc60004761670 */
[----:B------:R-:W-:Y:S01]  /*dfa0*/  @!P5 STG.E.U8 desc[UR24][R24.64+0xd0], R9 ;  /* 0x0000d0091800d986 */ /* 0x000fe2000c101118 */
[----:B------:R-:W-:-:S03]  /*dfb0*/  ISETP.LT.OR P4, PT, R34, 0xd9, !P0 ;  /* 0x000000d92200780c */ /* 0x000fc60004781670 */
[----:B------:R0:W-:Y:S01]  /*dfc0*/  @!P6 STG.E.U8 desc[UR24][R24.64+0xd1], R11 ;  /* 0x0000d10b1800e986 */ /* 0x0001e2000c101118 */
[----:B------:R-:W-:-:S03]  /*dfd0*/  ISETP.LT.OR P6, PT, R34, 0xda, !P1 ;  /* 0x000000da2200780c */ /* 0x000fc60004fc1670 */
[----:B------:R1:W-:Y:S01]  /*dfe0*/  @!P2 STG.E.U8 desc[UR24][R26.64+0xd0], R13 ;  /* 0x0000d00d1a00a986 */ /* 0x0003e2000c101118 */
[----:B------:R-:W-:Y:S01]  /*dff0*/  ISETP.LT.OR P2, PT, R34, 0xd9, !P1 ;  /* 0x000000d92200780c */ /* 0x000fe20004f41670 */
[----:B------:R-:W-:Y:S02]  /*e000*/  FMUL R3, R221, UR27 ;  /* 0x0000001bdd037c20 */ /* 0x000fe40008400000 */
[----:B------:R-:W4:Y:S01]  /*e010*/  LDL.LU R221, [R1+0x58] ;  /* 0x0000580001dd7983 */ /* 0x000f220000300800 */
[----:B0-----:R-:W-:-:S03]  /*e020*/  F2FP.SATFINITE.E5M2.F32.PACK_AB_MERGE_C R11, RZ, R0, RZ ;  /* 0x00000000ff0b723e */ /* 0x001fc600048060ff */
[----:B------:R0:W-:Y:S01]  /*e030*/  @!P3 STG.E.U8 desc[UR24][R26.64+0xd1], R5 ;  /* 0x0000d1051a00b986 */ /* 0x0001e2000c101118 */
[----:B------:R-:W-:Y:S02]  /*e040*/  F2FP.SATFINITE.E5M2.F32.PACK_AB_MERGE_C R9, RZ, R3, RZ ;  /* 0x00000003ff09723e */ /* 0x000fe400048060ff */
[----:B-1----:R-:W-:-:S03]  /*e050*/  F2FP.SATFINITE.E5M2.F32.PACK_AB_MERGE_C R13, RZ, R2, RZ ;  /* 0x00000002ff0d723e */ /* 0x002fc600048060ff */
[----:B------:R1:W-:Y:S04]  /*e060*/  @!P2 STG.E.U8 desc[UR24][R24.64+0xd8], R7 ;  /* 0x0000d8071800a986 */ /* 0x0003e8000c101118 */
[----:B------:R-:W-:Y:S04]  /*e070*/  @!P6 STG.E.U8 desc[UR24][R24.64+0xd9], R9 ;  /* 0x0000d9091800e986 */ /* 0x000fe8000c101118 */
[----:B------:R1:W-:Y:S01]  /*e080*/  @!P4 STG.E.U8 desc[UR24][R26.64+0xd8], R11 ;  /* 0x0000d80b1a00c986 */ /* 0x0003e2000c101118 */
[----:B------:R-:W-:-:S03]  /*e090*/  FMUL R0, R220, UR27 ;  /* 0x0000001bdc007c20 */ /* 0x000fc60008400000 */
[----:B------:R-:W4:Y:S01]  /*e0a0*/  LDL.LU R220, [R1+0x5c] ;  /* 0x00005c0001dc7983 */ /* 0x000f220000300800 */
[----:B---3--:R-:W-:Y:S01]  /*e0b0*/  FMUL R2, R223, UR27 ;  /* 0x0000001bdf027c20 */ /* 0x008fe20008400000 */
[----:B0-----:R-:W-:Y:S02]  /*e0c0*/  F2FP.SATFINITE.E5M2.F32.PACK_AB_MERGE_C R5, RZ, R0, RZ ;  /* 0x00000000ff05723e */ /* 0x001fe400048060ff */
[----:B------:R-:W3:Y:S01]  /*e0d0*/  LDL.LU R223, [R1+0x60] ;  /* 0x0000600001df7983 */ /* 0x000ee20000300800 */
[----:B------:R-:W-:-:S03]  /*e0e0*/  FMUL R3, R222, UR27 ;  /* 0x0000001bde037c20 */ /* 0x000fc60008400000 */
[----:B------:R-:W3:Y:S01]  /*e0f0*/  LDL.LU R222, [R1+0x64] ;  /* 0x0000640001de7983 */ /* 0x000ee20000300800 */
[----:B--2---:R-:W-:Y:S01]  /*e100*/  FMUL R0, R224, UR27 ;  /* 0x0000001be0007c20 */ /* 0x004fe20008400000 */
[----:B-1----:R-:W-:Y:S02]  /*e110*/  F2FP.SATFINITE.E5M2.F32.PACK_AB_MERGE_C R7, RZ, R2, RZ ;  /* 0x00000002ff07723e */ /* 0x002fe400048060ff */
[----:B------:R-:W2:Y:S02]  /*e120*/  LDL.LU R224, [R1+0x68] ;  /* 0x0000680001e07983 */ /* 0x000ea40000300800 */
[----:B------:R-:W-:Y:S01]  /*e130*/  F2FP.SATFINITE.E5M2.F32.PACK_AB_MERGE_C R11, RZ, R0, RZ ;  /* 0x00000000ff0b723e */ /* 0x000fe200048060ff */
[----:B----4-:R-:W-:Y:S02]  /*e140*/  FMUL R4, R225, UR27 ;  /* 0x0000001be1047c20 */ /* 0x010fe40008400000 */
[----:B------:R-:W4:Y:S01]  /*e150*/  LDL.LU R225, [R1+0x6c] ;  /* 0x00006c0001e17983 */ /* 0x000f220000300800 */
[----:B------:R-:W-:-:S03]  /*e160*/  FMUL R0, R226, UR27 ;  /* 0x0000001be2007c20 */ /* 0x000fc60008400000 */
[----:B------:R-:W4:Y:S01]  /*e170*/  LDL.LU R226, [R1+0x70] ;  /* 0x0000700001e27983 */ /* 0x000f220000300800 */
[----:B------:R-:W-:-:S03]  /*e180*/  FMUL R2, R227, UR27 ;  /* 0x0000001be3027c20 */ /* 0x000fc60008400000 */
[----:B------:R-:W4:Y:S01]  /*e190*/  LDL.LU R227, [R1+0x74] ;  /* 0x0000740001e37983 */ /* 0x000f220000300800 */
[C---:B------:R-:W-:Y:S02]  /*e1a0*/  ISETP.LT.OR P5, PT, R34.reuse, 0xda, !P0 ;  /* 0x000000da2200780c */ /* 0x040fe400047a1670 */
[C---:B------:R-:W-:Y:S02]  /*e1b0*/  ISETP.LT.OR P2, PT, R34.reuse, 0xe1, !P1 ;  /* 0x000000e12200780c */ /* 0x040fe40004f41670 */
[C---:B------:R-:W-:Y:S02]  /*e1c0*/  ISETP.LT.OR P3, PT, R34.reuse, 0xe2, !P1 ;  /* 0x000000e22200780c */ /* 0x040fe40004f61670 */
[C---:B------:R-:W-:Y:S02]  /*e1d0*/  ISETP.LT.OR P4, PT, R34.reuse, 0xe1, !P0 ;  /* 0x000000e12200780c */ /* 0x040fe40004781670 */
[----:B------:R-:W-:-:S05]  /*e1e0*/  ISETP.LT.OR P6, PT, R34, 0xe9, !P1 ;  /* 0x000000e92200780c */ /* 0x000fca0004fc1670 */
[----:B------:R0:W-:Y:S01]  /*e1f0*/  @!P5 STG.E.U8 desc[UR24][R26.64+0xd9], R13 ;  /* 0x0000d90d1a00d986 */ /* 0x0001e2000c101118 */
[C---:B------:R-:W-:Y:S02]  /*e200*/  ISETP.LT.OR P5, PT, R34.reuse, 0xe2, !P0 ;  /* 0x000000e22200780c */ /* 0x040fe400047a1670 */
[----:B------:R-:W-:Y:S01]  /*e210*/  F2FP.SATFINITE.E5M2.F32.PACK_AB_MERGE_C R9, RZ, R3, RZ ;  /* 0x00000003ff09723e */ /* 0x000fe200048060ff */
[----:B------:R1:W-:Y:S01]  /*e220*/  @!P2 STG.E.U8 desc[UR24][R24.64+0xe0], R5 ;  /* 0x0000e0051800a986 */ /* 0x0003e2000c101118 */
[----:B------:R-:W-:-:S03]  /*e230*/  ISETP.LT.OR P2, PT, R34, 0xea, !P1 ;  /* 0x000000ea2200780c */ /* 0x000fc60004f41670 */
[----:B------:R1:W-:Y:S01]  /*e240*/  @!P3 STG.E.U8 desc[UR24][R24.64+0xe1], R7 ;  /* 0x0000e1071800b986 */ /* 0x0003e2000c101118 */
[----:B0-----:R-:W-:-:S03]  /*e250*/  F2FP.SATFINITE.E5M2.F32.PACK_AB_MERGE_C R13, RZ, R4, RZ ;  /* 0x00000004ff0d723e */ /* 0x001fc600048060ff */
[----:B------:R0:W-:Y:S01]  /*e260*/  @!P4 STG.E.U8 desc[UR24][R26.64+0xe0], R9 ;  /* 0x0000e0091a00c986 */ /* 0x0001e2000c101118 */
[C---:B------:R-:W-:Y:S02]  /*e270*/  ISETP.LT.OR P3, PT, R34.reuse, 0xe9, !P0 ;  /* 0x000000e92200780c */ /* 0x040fe40004761670 */
[----:B------:R-:W-:Y:S01]  /*e280*/  ISETP.LT.OR P4, PT, R34, 0xea, !P0 ;  /* 0x000000ea2200780c */ /* 0x000fe20004781670 */
[----:B------:R3:W-:Y:S01]  /*e290*/  @!P5 STG.E.U8 desc[UR24][R26.64+0xe1], R11 ;  /* 0x0000e10b1a00d986 */ /* 0x0007e2000c101118 */
[----:B-1----:R-:W-:-:S03]  /*e2a0*/  F2FP.SATFINITE.E5M2.F32.PACK_AB_MERGE_C R5, RZ, R0, RZ ;  /* 0x00000000ff05723e */ /* 0x002fc600048060ff */
[----:B------:R1:W-:Y:S01]  /*e2b0*/  @!P6 STG.E.U8 desc[UR24][R24.64+0xe8], R13 ;  /* 0x0000e80d1800e986 */ /* 0x0003e2000c101118 */
[----:B------:R-:W-:Y:S01]  /*e2c0*/  ISETP.LT.OR P6, PT, R34, 0xf1, !P1 ;  /* 0x000000f12200780c */ /* 0x000fe20004fc1670 */
[----:B------:R-:W-:Y:S01]  /*e2d0*/  FMUL R0, R218, UR27 ;  /* 0x0000001bda007c20 */ /* 0x000fe20008400000 */
[----:B------:R-:W-:Y:S01]  /*e2e0*/  FMUL R3, R221, UR27 ;  /* 0x0000001bdd037c20 */ /* 0x000fe20008400000 */
[----:B------:R-:W-:-:S03]  /*e2f0*/  F2FP.SATFINITE.E5M2.F32.PACK_AB_MERGE_C R7, RZ, R2, RZ ;  /* 0x00000002ff07723e */ /* 0x000fc600048060ff */
[----:B0-----:R-:W-:Y:S02]  /*e300*/  F2FP.SATFINITE.E5M2.F32.PACK_AB_MERGE_C R9, RZ, R0, RZ ;  /* 0x00000000ff09723e */ /* 0x001fe400048060ff */
[----:B------:R-:W-:Y:S01]  /*e310*/  F2FP.SATFINITE.E5M2.F32.PACK_AB_MERGE_C R3, RZ, R3, RZ ;  /* 0x00000003ff03723e */ /* 0x000fe200048060ff */
[----:B------:R-:W-:Y:S01]  /*e320*/  @!P2 STG.E.U8 desc[UR24][R24.64+0xe9], R5 ;  /* 0x0000e9051800a986 */ /* 0x000fe2000c101118 */
[C---:B------:R-:W-:Y:S02]  /*e330*/  ISETP.LT.OR P2, PT, R34.reuse, 0xf2, !P1 ;  /* 0x000000f22200780c */ /* 0x040fe40004f41670 */
[C---:B------:R-:W-:Y:S01]  /*e340*/  ISETP.LT.OR P5, PT, R34.reuse, 0xf1, !P0 ;  /* 0x000000f12200780c */ /* 0x040fe200047a1670 */
[----:B------:R0:W-:Y:S01]  /*e350*/  @!P3 STG.E.U8 desc[UR24][R26.64+0xe8], R7 ;  /* 0x0000e8071a00b986 */ /* 0x0001e2000c101118 */
[----:B------:R-:W-:-:S03]  /*e360*/  ISETP.LT.OR P3, PT, R34, 0xf9, !P1 ;  /* 0x000000f92200780c */ /* 0x000fc60004f61670 */
[----:B------:R0:W-:Y:S01]  /*e370*/  @!P4 STG.E.U8 desc[UR24][R26.64+0xe9], R9 ;  /* 0x0000e9091a00c986 */ /* 0x0001e2000c101118 */
[C---:B------:R-:W-:Y:S02]  /*e380*/  ISETP.LT.OR P4, PT, R34.reuse, 0xf2, !P0 ;  /* 0x000000f22200780c */ /* 0x040fe40004781670 */
[C---:B------:R-:W-:Y:S01]  /*e390*/  ISETP.LT.OR P1, PT, R34.reuse, 0xfa, !P1 ;  /* 0x000000fa2200780c */ /* 0x040fe20004f21670 */
[----:B------:R4:W-:Y:S01]  /*e3a0*/  @!P6 STG.E.U8 desc[UR24][R24.64+0xf0], R3 ;  /* 0x0000f0031800e986 */ /* 0x0009e2000c101118 */
[C---:B------:R-:W-:Y:S02]  /*e3b0*/  ISETP.LT.OR P6, PT, R34.reuse, 0xf9, !P0 ;  /* 0x000000f92200780c */ /* 0x040fe400047c1670 */
[----:B------:R-:W-:Y:S01]  /*e3c0*/  ISETP.LT.OR P0, PT, R34, 0xfa, !P0 ;  /* 0x000000fa2200780c */ /* 0x000fe20004701670 */
[----:B------:R-:W-:Y:S01]  /*e3d0*/  FMUL R4, R220, UR27 ;  /* 0x0000001bdc047c20 */ /* 0x000fe20008400000 */
[----:B---3--:R-:W-:-:S04]  /*e3e0*/  FMUL R0, R223, UR27 ;  /* 0x0000001bdf007c20 */ /* 0x008fc80008400000 */
[----:B------:R-:W-:Y:S02]  /*e3f0*/  F2FP.SATFINITE.E5M2.F32.PACK_AB_MERGE_C R11, RZ, R4, RZ ;  /* 0x00000004ff0b723e */ /* 0x000fe400048060ff */
[----:B-1----:R-:W-:Y:S01]  /*e400*/  F2FP.SATFINITE.E5M2.F32.PACK_AB_MERGE_C R13, RZ, R0, RZ ;  /* 0x00000000ff0d723e */ /* 0x002fe200048060ff */
[----:B------:R-:W-:Y:S01]  /*e410*/  FMUL R0, R222, UR27 ;  /* 0x0000001bde007c20 */ /* 0x000fe20008400000 */
[----:B--2---:R-:W-:-:S04]  /*e420*/  FMUL R2, R224, UR27 ;  /* 0x0000001be0027c20 */ /* 0x004fc80008400000 */
[----:B0-----:R-:W-:Y:S01]  /*e430*/  F2FP.SATFINITE.E5M2.F32.PACK_AB_MERGE_C R7, RZ, R0, RZ ;  /* 0x00000000ff07723e */ /* 0x001fe200048060ff */
[----:B------:R0:W-:Y:S01]  /*e440*/  @!P2 STG.E.U8 desc[UR24][R24.64+0xf1], R11 ;  /* 0x0000f10b1800a986 */ /* 0x0001e2000c101118 */
[----:B------:R-:W-:Y:S01]  /*e450*/  F2FP.SATFINITE.E5M2.F32.PACK_AB_MERGE_C R9, RZ, R2, RZ ;  /* 0x00000002ff09723e */ /* 0x000fe200048060ff */
[----:B----4-:R-:W-:Y:S02]  /*e460*/  FMUL R3, R225, UR27 ;  /* 0x0000001be1037c20 */ /* 0x010fe40008400000 */
[----:B------:R0:W-:Y:S03]  /*e470*/  @!P5 STG.E.U8 desc[UR24][R26.64+0xf0], R13 ;  /* 0x0000f00d1a00d986 */ /* 0x0001e6000c101118 */
[----:B------:R-:W-:Y:S01]  /*e480*/  F2FP.SATFINITE.E5M2.F32.PACK_AB_MERGE_C R3, RZ, R3, RZ ;  /* 0x00000003ff03723e */ /* 0x000fe200048060ff */
[----:B------:R0:W-:Y:S04]  /*e490*/  @!P4 STG.E.U8 desc[UR24][R26.64+0xf1], R7 ;  /* 0x0000f1071a00c986 */ /* 0x0001e8000c101118 */
[----:B------:R0:W-:Y:S04]  /*e4a0*/  @!P3 STG.E.U8 desc[UR24][R24.64+0xf8], R9 ;  /* 0x0000f8091800b986 */ /* 0x0001e8000c101118 */
[----:B------:R0:W-:Y:S01]  /*e4b0*/  @!P1 STG.E.U8 desc[UR24][R24.64+0xf9], R3 ;  /* 0x0000f90318009986 */ /* 0x0001e2000c101118 */
[----:B------:R-:W-:Y:S01]  /*e4c0*/  FMUL R4, R226, UR27 ;  /* 0x0000001be2047c20 */ /* 0x000fe20008400000 */
[----:B------:R-:W-:-:S04]  /*e4d0*/  FMUL R5, R227, UR27 ;  /* 0x0000001be3057c20 */ /* 0x000fc80008400000 */
[----:B------:R-:W-:Y:S02]  /*e4e0*/  F2FP.SATFINITE.E5M2.F32.PACK_AB_MERGE_C R15, RZ, R4, RZ ;  /* 0x00000004ff0f723e */ /* 0x000fe400048060ff */
[----:B------:R-:W-:-:S03]  /*e4f0*/  F2FP.SATFINITE.E5M2.F32.PACK_AB_MERGE_C R5, RZ, R5, RZ ;  /* 0x00000005ff05723e */ /* 0x000fc600048060ff */
[----:B------:R0:W-:Y:S04]  /*e500*/  @!P6 STG.E.U8 desc[UR24][R26.64+0xf8], R15 ;  /* 0x0000f80f1a00e986 */ /* 0x0001e8000c101118 */
[----:B------:R0:W-:Y:S02]  /*e510*/  @!P0 STG.E.U8 desc[UR24][R26.64+0xf9], R5 ;  /* 0x0000f9051a008986 */ /* 0x0001e4000c101118 */
.L_x_292:
[----:B------:R-:W-:Y:S05]  /*e520*/  BSYNC B0 ;  /* 0x0000000000007941 */ /* 0x000fea0003800000 */
.L_x_34:
[----:B0-----:R-:W2:Y:S01]  /*e530*/  LDL.LU R5, [R1+0x80] ;  /* 0x0000800001057983 */ /* 0x001ea20000300800 */
[----:B------:R-:W-:Y:S01]  /*e540*/  IMAD.U32 R2, RZ, RZ, UR22 ;  /* 0x00000016ff027e24 */ /* 0x000fe2000f8e00ff */
[----:B------:R-:W-:Y:S02]  /*e550*/  ULDC.64 UR4, c[0x0][0x650] ;  /* 0x0001940000047ab9 */ /* 0x000fe40000000a00 */
[----:B------:R-:W3:Y:S01]  /*e560*/  LDL.LU R4, [R1+0x7c] ;  /* 0x00007c0001047983 */ /* 0x000ee20000300800 */
[----:B------:R-:W-:Y:S02]  /*e570*/  IMAD.U32 R3, RZ, RZ, UR23 ;  /* 0x00000017ff037e24 */ /* 0x000fe4000f8e00ff */
[----:B------:R-:W-:Y:S02]  /*e580*/  IMAD.U32 R3, RZ, RZ, UR7 ;  /* 0x00000007ff037e24 */ /* 0x000fe4000f8e00ff */
[----:B------:R-:W-:Y:S02]  /*e590*/  IMAD.MOV.U32 R6, RZ, RZ, -0x1 ;  /* 0xffffffffff067424 */ /* 0x000fe400078e00ff */
[----:B-----5:R-:W-:-:S04]  /*e5a0*/  IMAD.U32 R0, RZ, RZ, UR20 ;  /* 0x00000014ff007e24 */ /* 0x020fc8000f8e00ff */
[----:B------:R0:W-:Y:S02]  /*e5b0*/  SYNCS.ARRIVE.TRANS64.A1T0 RZ, [R0+UR36], RZ ;  /* 0x000000ff00ff79a7 */ /* 0x0001e40008100024 */
[----:B0-----:R-:W-:Y:S02]  /*e5c0*/  PRMT R0, RZ, 0x7610, R0 ;  /* 0x00007610ff007816 */ /* 0x001fe40000000000 */
[----:B--2---:R-:W-:-:S04]  /*e5d0*/  LEA R5, P0, R2, R5, 0x1 ;  /* 0x0000000502057211 */ /* 0x004fc800078008ff */
[----:B---3--:R-:W-:Y:S01]  /*e5e0*/  LEA.HI.X R4, R2, R4, R3, 0x1, P0 ;  /* 0x0000000402047211 */ /* 0x008fe200000f0c03 */
[----:B------:R-:W-:Y:S01]  /*e5f0*/  IMAD.MOV.U32 R2, RZ, RZ, -0x1 ;  /* 0xffffffffff027424 */ /* 0x000fe200078e00ff */
[----:B------:R0:W-:Y:S01]  /*e600*/  STL [R1+0x80], R5 ;  /* 0x0000800501007387 */ /* 0x0001e20000100800 */
[----:B------:R-:W-:Y:S01]  /*e610*/  IMAD.MOV.U32 R3, RZ, RZ, -0x1 ;  /* 0xffffffffff037424 */ /* 0x000fe200078e00ff */
[----:B------:R-:W-:Y:S02]  /*e620*/  ISETP.GE.U32.AND P0, PT, R5, UR4, PT ;  /* 0x0000000405007c0c */ /* 0x000fe4000bf06070 */
[----:B------:R0:W-:Y:S02]  /*e630*/  STL [R1+0x7c], R4 ;  /* 0x00007c0401007387 */ /* 0x0001e40000100800 */
[----:B------:R-:W-:Y:S02]  /*e640*/  ISETP.GE.U32.AND.EX P0, PT, R4, UR5, PT, P0 ;  /* 0x0000000504007c0c */ /* 0x000fe4000bf06100 */
[----:B------:R0:W-:Y:S04]  /*e650*/  STL [R1+0x84], R6 ;  /* 0x0000840601007387 */ /* 0x0001e80000100800 */
[----:B------:R0:W-:Y:S04]  /*e660*/  STL [R1+0x78], R2 ;  /* 0x0000780201007387 */ /* 0x0001e80000100800 */
[----:B------:R0:W-:Y:S03]  /*e670*/  STL [R1+0x88], R3 ;  /* 0x0000880301007387 */ /* 0x0001e60000100800 */
[----:B------:R-:W-:Y:S05]  /*e680*/  @P0 BRA `(.L_x_293) ;  /* 0x0000000400940947 */ /* 0x000fea0003800000 */
[----:B------:R-:W2:Y:S01]  /*e690*/  S2UR UR8, SR_CTAID.X ;  /* 0x00000000000879c3 */ /* 0x000ea20000002500 */
[----:B------:R-:W-:Y:S01]  /*e6a0*/  ULDC.64 UR4, c[0x0][0x628] ;  /* 0x00018a0000047ab9 */ /* 0x000fe20000000a00 */
[----:B------:R-:W-:Y:S01]  /*e6b0*/  ULDC UR6, c[0x0][0x150] ;  /* 0x0000540000067ab9 */ /* 0x000fe20000000800 */
[----:B------:R-:W-:Y:S01]  /*e6c0*/  ISETP.NE.U32.AND P0, PT, RZ, UR4, PT ;  /* 0x00000004ff007c0c */ /* 0x000fe2000bf05070 */
[----:B------:R-:W-:Y:S01]  /*e6d0*/  ULDC UR30, c[0x0][0x630] ;  /* 0x00018c00001e7ab9 */ /* 0x000fe20000000800 */
[C---:B------:R-:W-:Y:S01]  /*e6e0*/  R2UR UR31, R5.reuse ;  /* 0x00000000051f72ca */ /* 0x040fe200000e0000 */
[----:B------:R-:W-:Y:S01]  /*e6f0*/  ULDC UR33, c[0x0][0x154] ;  /* 0x0000550000217ab9 */ /* 0x000fe20000000800 */
[----:B------:R-:W-:Y:S01]  /*e700*/  ISETP.NE.AND.EX P0, PT, RZ, UR5, PT, P0 ;  /* 0x00000005ff007c0c */ /* 0x000fe2000bf05300 */
[----:B------:R-:W3:Y:S01]  /*e710*/  S2UR UR41, SR_CTAID.Y ;  /* 0x00000000002979c3 */ /* 0x000ee20000002600 */
[----:B------:R-:W-:Y:S02]  /*e720*/  R2UR UR32, R4 ;  /* 0x00000000042072ca */ /* 0x000fe400000e0000 */
[----:B------:R-:W-:-:S02]  /*e730*/  R2UR UR28, R5 ;  /* 0x00000000051c72ca */ /* 0x000fc400000e0000 */
[----:B------:R-:W-:Y:S02]  /*e740*/  R2UR UR29, R4 ;  /* 0x00000000041d72ca */ /* 0x000fe400000e0000 */
[----:B--2---:R-:W-:-:S05]  /*e750*/  I2FP.F32.U32 R0, UR8 ;  /* 0x0000000800007c45 */ /* 0x004fca0008201000 */
[----:B------:R-:W-:-:S04]  /*e760*/  FMUL R0, R0, UR6 ;  /* 0x0000000600007c20 */ /* 0x000fc80008400000 */
[----:B0-----:R0:W2:Y:S01]  /*e770*/  F2I.U32.TRUNC.NTZ R2, R0 ;  /* 0x0000000000027305 */ /* 0x0010a2000020f000 */
[----:B---3--:R-:W-:Y:S05]  /*e780*/  @!P0 BRA `(.L_x_294) ;  /* 0x0000000000308947 */ /* 0x008fea0003800000 */
[----:B------:R-:W-:Y:S01]  /*e790*/  R2UR UR9, R5 ;  /* 0x00000000050972ca */ /* 0x000fe200000e0000 */
[----:B------:R-:W-:Y:S01]  /*e7a0*/  ULDC UR6, c[0x0][0x634] ;  /* 0x00018d0000067ab9 */ /* 0x000fe20000000800 */
[----:B------:R-:W-:-:S11]  /*e7b0*/  R2UR UR10, R4 ;  /* 0x00000000040a72ca */ /* 0x000fd600000e0000 */
[----:B------:R-:W-:-:S04]  /*e7c0*/  UIADD3 UR6, UP0, UR9, UR6, URZ ;  /* 0x0000000609067290 */ /* 0x000fc8000ff1e03f */
[----:B------:R-:W-:Y:S02]  /*e7d0*/  UIADD3.X UR9, URZ, UR10, URZ, UP0, !UPT ;  /* 0x0000000a3f097290 */ /* 0x000fe400087fe43f */
[----:B------:R-:W-:Y:S02]  /*e7e0*/  UIMAD.WIDE.U32 UR18, UR6, UR4, URZ ;  /* 0x00000004061272a5 */ /* 0x000fe4000f8e003f */
[----:B------:R-:W-:-:S04]  /*e7f0*/  UIMAD.WIDE.U32 UR10, UR9, UR4, URZ ;  /* 0x00000004090a72a5 */ /* 0x000fc8000f8e003f */
[----:B------:R-:W-:-:S04]  /*e800*/  UIMAD.WIDE.U32 UR10, UP0, UR6, UR5, UR10 ;  /* 0x00000005060a72a5 */ /* 0x000fc8000f80000a */
[----:B------:R-:W-:Y:S02]  /*e810*/  UIADD3.X UR29, URZ, URZ, URZ, UP0, !UPT ;  /* 0x0000003f3f1d7290 */ /* 0x000fe400087fe43f */
[----:B------:R-:W-:Y:S01]  /*e820*/  UIADD3 URZ, UP0, UR19, UR10, URZ ;  /* 0x0000000a133f7290 */ /* 0x000fe2000ff1e03f */
[----:B------:R-:W-:-:S03]  /*e830*/  UMOV UR28, UR11 ;  /* 0x0000000b001c7c82 */ /* 0x000fc60008000000 */
[----:B------:R-:W-:-:S12]  /*e840*/  UIMAD.WIDE.U32.X UR28, UR9, UR5, UR28, UP0 ;  /* 0x00000005091c72a5 */ /* 0x000fd800080e041c */
.L_x_294:
[----:B0-----:R-:W-:Y:S01]  /*e850*/  I2FP.F32.U32 R0, UR41 ;  /* 0x0000002900007c45 */ /* 0x001fe20008201000 */
[----:B------:R-:W-:Y:S01]  /*e860*/  USHF.R.U64 UR6, UR28, UR30, UR29 ;  /* 0x0000001e1c067299 */ /* 0x000fe2000800121d */
[----:B--2---:R-:W-:Y:S01]  /*e870*/  R2UR UR19, R2 ;  /* 0x00000000021372ca */ /* 0x004fe200000e0000 */
[----:B------:R-:W-:Y:S02]  /*e880*/  USHF.R.U32.HI UR4, URZ, UR30, UR29 ;  /* 0x0000001e3f047299 */ /* 0x000fe4000801161d */
[----:B------:R-:W-:Y:S01]  /*e890*/  FMUL R0, R0, UR33 ;  /* 0x0000002100007c20 */ /* 0x000fe20008400000 */
[----:B------:R-:W-:Y:S01]  /*e8a0*/  UIADD3 UR18, UP0, URZ, -UR6, URZ ;  /* 0x800000063f127290 */ /* 0x000fe2000ff1e03f */
[----:B------:R-:W-:Y:S01]  /*e8b0*/  UMOV UR10, UR31 ;  /* 0x0000001f000a7c82 */ /* 0x000fe20008000000 */
[----:B------:R-:W-:Y:S02]  /*e8c0*/  UMOV UR11, UR32 ;  /* 0x00000020000b7c82 */ /* 0x000fe40008000000 */
[----:B------:R-:W-:Y:S01]  /*e8d0*/  UIADD3.X UR9, URZ, ~UR4, URZ, UP0, !UPT ;  /* 0x800000043f097290 */ /* 0x000fe200087fe43f */
[----:B------:R-:W0:Y:S01]  /*e8e0*/  F2I.U32.TRUNC.NTZ R0, R0 ;  /* 0x0000000000007305 */ /* 0x000e22000020f000 */
[----:B------:R-:W-:Y:S01]  /*e8f0*/  ULDC UR44, c[0x0][0x658] ;  /* 0x00019600002c7ab9 */ /* 0x000fe20000000800 */
[----:B------:R-:W-:Y:S01]  /*e900*/  ULDC.64 UR4, c[0x0][0x620] ;  /* 0x0001880000047ab9 */ /* 0x000fe20000000a00 */
[----:B------:R-:W-:Y:S01]  /*e910*/  UMOV UR30, 0xffffffff ;  /* 0xffffffff001e7882 */ /* 0x000fe20000000000 */
[----:B------:R-:W-:-:S02]  /*e920*/  UIMAD UR9, UR9, UR4, URZ ;  /* 0x00000004090972a4 */ /* 0x000fc4000f8e023f */
[----:B------:R-:W-:Y:S02]  /*e930*/  UIMAD.WIDE.U32 UR10, UR18, UR4, UR10 ;  /* 0x00000004120a72a5 */ /* 0x000fe4000f8e000a */
[----:B------:R-:W-:Y:S02]  /*e940*/  UIMAD UR9, UR18, UR5, UR9 ;  /* 0x00000005120972a4 */ /* 0x000fe4000f8e0209 */
[----:B------:R-:W-:Y:S02]  /*e950*/  USHF.L.U32 UR32, UR30, UR44, URZ ;  /* 0x0000002c1e207299 */ /* 0x000fe4000800063f */
[----:B------:R-:W-:Y:S01]  /*e960*/  UIADD3 UR9, UR11, UR9, URZ ;  /* 0x000000090b097290 */ /* 0x000fe2000fffe03f */
[----:B------:R-:W-:Y:S01]  /*e970*/  ULDC UR18, c[0x0][0x618] ;  /* 0x0001860000127ab9 */ /* 0x000fe20000000800 */
[----:B0-----:R-:W-:Y:S01]  /*e980*/  R2UR UR34, R0 ;  /* 0x00000000002272ca */ /* 0x001fe200000e0000 */
[----:B------:R-:W-:Y:S01]  /*e990*/  ULDC.64 UR4, c[0x0][0x640] ;  /* 0x0001900000047ab9 */ /* 0x000fe20000000a00 */
[----:B------:R-:W-:Y:S01]  /*e9a0*/  USHF.R.U64 UR30, UR10, UR18, UR9 ;  /* 0x000000120a1e7299 */ /* 0x000fe20008001209 */
[----:B------:R-:W-:Y:S01]  /*e9b0*/  ISETP.NE.U32.AND P0, PT, RZ, UR4, PT ;  /* 0x00000004ff007c0c */ /* 0x000fe2000bf05070 */
[----:B------:R-:W-:Y:S01]  /*e9c0*/  USHF.R.U32.HI UR9, URZ, UR18, UR9 ;  /* 0x000000123f097299 */ /* 0x000fe20008011609 */
[----:B------:R-:W-:-:S02]  /*e9d0*/  ULDC UR42, c[0x0][0x608] ;  /* 0x00018200002a7ab9 */ /* 0x000fc40000000800 */
[----:B------:R-:W-:Y:S01]  /*e9e0*/  ISETP.NE.AND.EX P0, PT, RZ, UR5, PT, P0 ;  /* 0x00000005ff007c0c */ /* 0x000fe2000bf05300 */
[----:B------:R-:W-:Y:S02]  /*e9f0*/  USHF.R.U64 UR33, UR30, UR42, UR9 ;  /* 0x0000002a1e217299 */ /* 0x000fe40008001209 */
[----:B------:R-:W-:Y:S02]  /*ea00*/  USHF.R.U32.HI UR9, URZ, UR42, UR9 ;  /* 0x0000002a3f097299 */ /* 0x000fe40008011609 */
[----:B------:R-:W-:Y:S02]  /*ea10*/  UIADD3 UR10, -UR19, URZ, URZ ;  /* 0x0000003f130a7290 */ /* 0x000fe4000fffe13f */
[----:B------:R-:W-:Y:S02]  /*ea20*/  UIADD3 UR43, -UR34, URZ, URZ ;  /* 0x0000003f222b7290 */ /* 0x000fe4000fffe13f */
[----:B------:R-:W-:Y:S01]  /*ea30*/  USHF.R.U64 UR34, UR33, UR44, UR9 ;  /* 0x0000002c21227299 */ /* 0x000fe20008001209 */
[----:B------:R-:W-:Y:S01]  /*ea40*/  UMOV UR31, 0x1 ;  /* 0x00000001001f7882 */ /* 0x000fe20000000000 */
[----:B------:R-:W-:Y:S01]  /*ea50*/  ULDC UR40, c[0x0][0x144] ;  /* 0x0000510000287ab9 */ /* 0x000fe20000000800 */
[----:B------:R-:W-:Y:S01]  /*ea60*/  ULDC UR28, c[0x0][0x600] ;  /* 0x00018000001c7ab9 */ /* 0x000fe20000000800 */
[----:B------:R-:W-:-:S02]  /*ea70*/  USHF.L.U32 UR31, UR31, UR44, URZ ;  /* 0x0000002c1f1f7299 */ /* 0x000fc4000800063f */
[----:B------:R-:W-:Y:S02]  /*ea80*/  USHF.R.U32.HI UR19, URZ, UR44, UR9 ;  /* 0x0000002c3f137299 */ /* 0x000fe40008011609 */
[----:B------:R-:W-:Y:S02]  /*ea90*/  UIADD3 UR29, UR28, -0x1, URZ ;  /* 0xffffffff1c1d7890 */ /* 0x000fe4000fffe03f */
[----:B------:R-:W-:Y:S02]  /*eaa0*/  ULOP3.LUT UR32, URZ, UR32, URZ, 0x33, !UPT ;  /* 0x000000203f207292 */ /* 0x000fe4000f8e333f */
[----:B------:R-:W-:Y:S01]  /*eab0*/  UIMAD UR40, UR40, UR10, UR8 ;  /* 0x0000000a282872a4 */ /* 0x000fe2000f8e0208 */
[----:B------:R-:W-:Y:S01]  /*eac0*/  ULDC UR46, c[0x0][0x148] ;  /* 0x00005200002e7ab9 */ /* 0x000fe20000000800 */
[----:B------:R-:W-:Y:S01]  /*ead0*/  ULDC UR44, c[0x0][0x648] ;  /* 0x00019200002c7ab9 */ /* 0x000fe20000000800 */
[----:B------:R-:W-:Y:S01]  /*eae0*/  ULDC UR45, c[0x0][0x638] ;  /* 0x00018e00002d7ab9 */ /* 0x000fe20000000800 */
[----:B------:R-:W-:Y:S01]  /*eaf0*/  UMOV UR18, UR34 ;  /* 0x0000002200127c82 */ /* 0x000fe20008000000 */
[----:B------:R-:W-:Y:S07]  /*eb00*/  @!P0 BRA `(.L_x_295) ;  /* 0x0000000000288947 */ /* 0x000fee0003800000 */
        /* <DEDUP_REMOVED lines=10> */
.L_x_295:
[----:B------:R-:W-:Y:S01]  /*ebb0*/  USHF.R.U64 UR4, UR18, UR44, UR19 ;  /* 0x0000002c12047299 */ /* 0x000fe20008001213 */
[----:B------:R-:W-:Y:S01]  /*ebc0*/  IMAD.U32 R4, RZ, RZ, UR6 ;  /* 0x00000006ff047e24 */ /* 0x000fe2000f8e00ff */
[----:B------:R-:W-:Y:S01]  /*ebd0*/  ULOP3.LUT UR32, UR33, UR32, URZ, 0xc0, !UPT ;  /* 0x0000002021207292 */ /* 0x000fe2000f8ec03f */
[----:B------:R-:W-:Y:S01]  /*ebe0*/  IMAD.MOV.U32 R0, RZ, RZ, 0x1 ;  /* 0x00000001ff007424 */ /* 0x000fe200078e00ff */
[----:B------:R-:W-:Y:S02]  /*ebf0*/  UIADD3 UR5, -UR4, URZ, URZ ;  /* 0x0000003f04057290 */ /* 0x000fe4000fffe13f */
[----:B------:R-:W-:Y:S01]  /*ec00*/  @UP2 UIMAD UR40, UR46, UR43, UR41 ;  /* 0x0000002b2e2822a4 */ /* 0x000fe2000f8e0229 */
        /* <DEDUP_REMOVED lines=13> */
.L_x_293:
[----:B------:R-:W-:Y:S01]  /*ece0*/  UIADD3 UR15, UR37, UR15, URZ ;  /* 0x0000000f250f7290 */ /* 0x000fe2000fffe03f */
[----:B------:R-:W-:Y:S01]  /*ecf0*/  LOP3.LUT P0, RZ, R0, 0xff, RZ, 0xc0, !PT ;  /* 0x000000ff00ff7812 */ /* 0x000fe2000780c0ff */
[----:B------:R-:W-:Y:S02]  /*ed00*/  ULOP3.LUT UR35, UR35, 0x1, URZ, 0x3c, !UPT ;  /* 0x0000000123237892 */ /* 0x000fe4000f8e3c3f */
[----:B------:R-:W-:Y:S02]  /*ed10*/  USHF.R.U32.HI UR4, URZ, 0x2, UR15 ;  /* 0x000000023f047899 */ /* 0x000fe4000801160f */
[----:B------:R-:W-:Y:S02]  /*ed20*/  UISETP.GT.U32.AND UP0, UPT, UR15, 0x3, UPT ;  /* 0x000000030f00788c */ /* 0x000fe4000bf04070 */
[----:B------:R-:W-:Y:S02]  /*ed30*/  ULOP3.LUT UR4, UR4, 0x1, URZ, 0xc0, !UPT ;  /* 0x0000000104047892 */ /* 0x000fe4000f8ec03f */
[----:B------:R-:W-:-:S02]  /*ed40*/  UISETP.LT.U32.AND UP0, UPT, UR37, 0x4, UP0 ;  /* 0x000000042500788c */ /* 0x000fc40008701070 */
[----:B------:R-:W-:Y:S02]  /*ed50*/  UISETP.NE.U32.AND UP1, UPT, UR4, 0x1, UPT ;  /* 0x000000010400788c */ /* 0x000fe4000bf25070 */
[----:B------:R-:W-:Y:S02]  /*ed60*/  USEL UR5, URZ, 0x1, !UP0 ;  /* 0x000000013f057887 */ /* 0x000fe4000c000000 */
[----:B------:R-:W-:Y:S02]  /*ed70*/  UISETP.GT.U32.AND UP1, UPT, UR37, 0x3, !UP1 ;  /* 0x000000032500788c */ /* 0x000fe4000cf24070 */
[----:B------:R-:W-:Y:S02]  /*ed80*/  ULOP3.LUT UR15, UR15, 0x3, URZ, 0xc0, !UPT ;  /* 0x000000030f0f7892 */ /* 0x000fe4000f8ec03f */
[----:B------:R-:W-:-:S04]  /*ed90*/  USEL UR4, URZ, 0x1, !UP1 ;  /* 0x000000013f047887 */ /* 0x000fc8000c800000 */
[----:B------:R-:W-:Y:S01]  /*eda0*/  ULOP3.LUT UR21, UR4, UR21, UR5, 0x96, !UPT ;  /* 0x0000001504157292 */ /* 0x000fe2000f8e9605 */
[----:B------:R-:W-:Y:S11]  /*edb0*/  @P0 BRA `(.L_x_296) ;  /* 0xffffff2800040947 */ /* 0x000ff6000383ffff */
[----:B------:R-:W-:Y:S05]  /*edc0*/  EXIT ;  /* 0x000000000000794d */ /* 0x000fea0003800000 */
.L_x_12:
[----:B------:R-:W-:-:S08]  /*edd0*/  ISETP.NE.AND P0, PT, RZ, UR8, PT ;  /* 0x00000008ff007c0c */ /* 0x000fd0000bf05270 */
[----:B01----:R-:W0:-:S00]  /*ede0*/  USETMAXREG.DEALLOC.CTAPOOL 0x28 ;  /* 0x00000028000079c8 */ /* 0x003e0000080e0500 */
[----:B------:R-:W-:Y:S05]  /*edf0*/  @P0 EXIT ;  /* 0x000000000000094d */ /* 0x000fea0003800000 */
[----:B0-----:R-:W-:Y:S01]  /*ee00*/  LOP3.LUT P0, RZ, R0, 0xff, RZ, 0xc0, !PT ;  /* 0x000000ff00ff7812 */ /* 0x001fe2000780c0ff */
[----:B------:R-:W-:Y:S02]  /*ee10*/  IMAD.MOV.U32 R0, RZ, RZ, 0x1 ;  /* 0x00000001ff007424 */ /* 0x000fe400078e00ff */
[----:B------:R-:W-:-:S10]  /*ee20*/  IMAD.MOV.U32 R8, RZ, RZ, RZ ;  /* 0x000000ffff087224 */ /* 0x000fd400078e00ff */
[----:B------:R-:W-:Y:S05]  /*ee30*/  @!P0 BRA `(.L_x_297) ;  /* 0x0000000c00508947 */ /* 0x000fea0003800000 */
[----:B------:R-:W-:Y:S01]  /*ee40*/  LOP3.LUT P0, RZ, R2, 0x1f, RZ, 0xc0, !PT ;  /* 0x0000001f02ff7812 */ /* 0x000fe2000780c0ff */
[----:B------:R-:W-:Y:S01]  /*ee50*/  ULDC UR5, c[0x0][0x658] ;  /* 0x0001960000057ab9 */ /* 0x000fe20000000800 */
[----:B------:R-:W-:Y:S01]  /*ee60*/  UMOV UR6, 0xffffffff ;  /* 0xffffffff00067882 */ /* 0x000fe20000000000 */
[----:B------:R-:W-:Y:S01]  /*ee70*/  BSSY B0, `(.L_x_297) ;  /* 0x00000d0000007945 */ /* 0x000fe20003800000 */
[----:B------:R-:W-:Y:S01]  /*ee80*/  USHF.L.U32 UR6, UR6, UR5, URZ ;  /* 0x0000000506067299 */ /* 0x000fe2000800063f */
[C---:B------:R-:W-:Y:S01]  /*ee90*/  ISETP.NE.AND P3, PT, R3.reuse, RZ, PT ;  /* 0x000000ff0300720c */ /* 0x040fe20003f65270 */
[----:B------:R-:W-:Y:S01]  /*eea0*/  IMAD.MOV.U32 R9, RZ, RZ, 0x1 ;  /* 0x00000001ff097424 */ /* 0x000fe200078e00ff */
[----:B------:R-:W-:Y:S01]  /*eeb0*/  ISETP.NE.OR P0, PT, R3, RZ, !P0 ;  /* 0x000000ff0300720c */ /* 0x000fe20004705670 */
[----:B------:R-:W-:Y:S01]  /*eec0*/  IMAD.MOV.U32 R0, RZ, RZ, 0x1 ;  /* 0x00000001ff007424 */ /* 0x000fe200078e00ff */
[----:B------:R-:W-:Y:S01]  /*eed0*/  ULDC UR4, c[0x0][0x600] ;  /* 0x0001800000047ab9 */ /* 0x000fe20000000800 */
[----:B------:R-:W-:Y:S01]  /*eee0*/  IMAD.MOV.U32 R8, RZ, RZ, RZ ;  /* 0x000000ffff087224 */ /* 0x000fe200078e00ff */
[----:B------:R-:W-:Y:S01]  /*eef0*/  UMOV UR8, 0x1 ;  /* 0x0000000100087882 */ /* 0x000fe20000000000 */
[----:B------:R-:W-:-:S02]  /*ef00*/  UIADD3 UR27, UR14, 0x1, URZ ;  /* 0x000000010e1b7890 */ /* 0x000fc4000fffe03f */
[----:B------:R-:W-:Y:S02]  /*ef10*/  ULOP3.LUT UR26, UR13, 0x2, URZ, 0xfc, !UPT ;  /* 0x000000020d1a7892 */ /* 0x000fe4000f8efc3f */
[----:B------:R-:W-:Y:S02]  /*ef20*/  UIADD3 UR4, UR4, -0x1, URZ ;  /* 0xffffffff04047890 */ /* 0x000fe4000fffe03f */
[----:B------:R-:W-:Y:S02]  /*ef30*/  USHF.L.U32 UR5, UR8, UR5, URZ ;  /* 0x0000000508057299 */ /* 0x000fe4000800063f */
[----:B------:R-:W-:Y:S01]  /*ef40*/  ULOP3.LUT UR6, URZ, UR6, URZ, 0x33, !UPT ;  /* 0x000000063f067292 */ /* 0x000fe2000f8e333f */
[----:B------:R-:W-:-:S11]  /*ef50*/  ULDC.64 UR24, c[0x0][0x198] ;  /* 0x0000660000187ab9 */ /* 0x000fd60000000a00 */
.L_x_309:
[----:B------:R-:W-:-:S03]  /*ef60*/  UMOV UR8, 0xffffffff ;  /* 0xffffffff00087882 */ /* 0x000fc60000000000 */
[----:B01----:R-:W-:Y:S05]  /*ef70*/  BRA.DIV UR8, `(.L_x_298) ;  /* 0x00000012082c7947 */ /* 0x003fea000b800000 */
[----:B------:R-:W-:-:S13]  /*ef80*/  ELECT P1, URZ, PT ;  /* 0x00000000003f782f */ /* 0x000fda0003820000 */
.L_x_322:
[----:B------:R-:W0:Y:S01]  /*ef90*/  LDC R2, c[0x0][0x28c] ;  /* 0x0000a300ff027b82 */ /* 0x000e220000000800 */
[----:B------:R-:W-:Y:S01]  /*efa0*/  BSSY B1, `(.L_x_299) ;  /* 0x000003b000017945 */ /* 0x000fe20003800000 */
[----:B0-----:R-:W-:-:S13]  /*efb0*/  ISETP.LT.OR P1, PT, R2, 0x1, !P1 ;  /* 0x000000010200780c */ /* 0x001fda0004f21670 */
[----:B------:R-:W-:Y:S05]  /*efc0*/  @P1 BRA `(.L_x_300) ;  /* 0x0000000000e01947 */ /* 0x000fea0003800000 */
[----:B------:R-:W2:Y:S04]  /*efd0*/  LDL.LU R4, [R1+0x88] ;  /* 0x0000880001047983 */ /* 0x000ea80000300800 */
[----:B------:R-:W3:Y:S01]  /*efe0*/  LDL.LU R3, [R1+0x84] ;  /* 0x0000840001037983 */ /* 0x000ee20000300800 */
[----:B------:R-:W-:Y:S02]  /*eff0*/  IMAD.MOV.U32 R12, RZ, RZ, RZ ;  /* 0x000000ffff0c7224 */ /* 0x000fe400078e00ff */
[----:B------:R-:W-:Y:S02]  /*f000*/  IMAD.U32 R13, RZ, RZ, UR27 ;  /* 0x0000001bff0d7e24 */ /* 0x000fe4000f8e00ff */
[----:B------:R-:W-:Y:S02]  /*f010*/  IMAD.MOV.U32 R2, RZ, RZ, R0 ;  /* 0x000000ffff027224 */ /* 0x000fe400078e0000 */
[----:B--2---:R-:W-:-:S02]  /*f020*/  IMAD.SHL.U32 R6, R4, 0x100, RZ ;  /* 0x0000010004067824 */ /* 0x004fc400078e00ff */
[----:B---3--:R-:W-:Y:S02]  /*f030*/  IMAD.SHL.U32 R7, R3, 0x40, RZ ;  /* 0x0000004003077824 */ /* 0x008fe400078e00ff */
[----:B------:R-:W-:-:S07]  /*f040*/  IMAD.MOV.U32 R3, RZ, RZ, R8 ;  /* 0x000000ffff037224 */ /* 0x000fce00078e0008 */
.L_x_304:
[----:B------:R-:W0:Y:S01]  /*f050*/  S2R R5, SR_CgaCtaId ;  /* 0x0000000000057919 */ /* 0x000e220000008800 */
[----:B------:R-:W-:-:S04]  /*f060*/  MOV R4, 0x400 ;  /* 0x0000040000047802 */ /* 0x000fc80000000f00 */
[----:B0-----:R-:W-:Y:S02]  /*f070*/  LEA R10, R5, R4, 0x18 ;  /* 0x00000004050a7211 */ /* 0x001fe400078ec0ff */
[----:B------:R-:W-:Y:S01]  /*f080*/  SHF.L.U32 R4, R2, 0x1f, RZ ;  /* 0x0000001f02047819 */ /* 0x000fe200000006ff */
[----:B------:R-:W0:Y:S02]  /*f090*/  @!P3 LDC R5, c[0x0][0x500] ;  /* 0x00014000ff05bb82 */ /* 0x000e240000000800 */
[----:B------:R-:W-:-:S04]  /*f0a0*/  IMAD R11, R3, 0x8, R10 ;  /* 0x00000008030b7824 */ /* 0x000fc800078e020a */
[----:B------:R-:W1:Y:S02]  /*f0b0*/  SYNCS.PHASECHK.TRANS64.TRYWAIT P1, [R11+URZ+0x20], R4 ;  /* 0x000020040b0075a7 */ /* 0x000e64000802017f */
[----:B-1----:R-:W-:Y:S05]  /*f0c0*/  @!P1 BRA `(.L_x_301) ;  /* 0x0000000c00f89947 */ /* 0x002fea0003800000 */
.L_x_323:
[----:B------:R-:W-:Y:S01]  /*f0d0*/  UPRMT UR8, UR26, 0x9910, URZ ;  /* 0x000099101a087896 */ /* 0x000fe2000800003f */
[----:B0-----:R0:W-:Y:S03]  /*f0e0*/  @!P3 SYNCS.ARRIVE.TRANS64 RZ, [R11+URZ], R5 ;  /* 0x000000050bffb9a7 */ /* 0x0011e6000800003f */
[----:B------:R-:W-:-:S06]  /*f0f0*/  UISETP.NE.AND UP0, UPT, UR8, 0x2, UPT ;  /* 0x000000020800788c */ /* 0x000fcc000bf05270 */
[----:B------:R-:W-:-:S13]  /*f100*/  PLOP3.LUT P1, PT, PT, PT, UP0, 0x80, 0x0 ;  /* 0x000000000000781c */ /* 0x000fda0003f2f008 */
[----:B0-----:R-:W-:Y:S05]  /*f110*/  @P1 BRA `(.L_x_302) ;  /* 0x0000000000041947 */ /* 0x001fea0003800000 */
[----:B------:R-:W-:Y:S01]  /*f120*/  BPT.TRAP 0x1 ;  /* 0x000000040000795c */ /* 0x000fe20000300000 */
.L_x_302:
[----:B------:R-:W-:Y:S05]  /*f130*/  @P0 BRA `(.L_x_303) ;  /* 0x0000000000040947 */ /* 0x000fea0003800000 */
[----:B------:R-:W-:Y:S01]  /*f140*/  BPT.TRAP 0x1 ;  /* 0x000000040000795c */ /* 0x000fe20000300000 */
.L_x_303:
[----:B------:R-:W2:Y:S01]  /*f150*/  LDL R5, [R1+0x78] ;  /* 0x0000780001057983 */ /* 0x000ea20000100800 */
[--C-:B-1----:R-:W-:Y:S01]  /*f160*/  IMAD R4, R3, 0x800, R10.reuse ;  /* 0x0000080003047824 */ /* 0x102fe200078e020a */
[----:B------:R-:W-:Y:S01]  /*f170*/  R2UR UR20, R7 ;  /* 0x00000000071472ca */ /* 0x000fe200000e0000 */
[----:B------:R-:W-:Y:S01]  /*f180*/  IMAD R10, R3, 0x2000, R10 ;  /* 0x00002000030a7824 */ /* 0x000fe200078e020a */
[----:B------:R-:W-:Y:S01]  /*f190*/  R2UR UR9, R11 ;  /* 0x000000000b0972ca */ /* 0x000fe200000e0000 */
[----:B------:R-:W-:Y:S01]  /*f1a0*/  VIADD R13, R13, 0xffffffff ;  /* 0xffffffff0d0d7836 */ /* 0x000fe20000000000 */
[----:B------:R-:W-:Y:S01]  /*f1b0*/  R2UR UR8, R4 ;  /* 0x00000000040872ca */ /* 0x000fe200000e0000 */
[----:B------:R-:W-:Y:S01]  /*f1c0*/  UIADD3 UR16, UP0, UR24, 0xf0, URZ ;  /* 0x000000f018107890 */ /* 0x000fe2000ff1e03f */
[----:B------:R-:W-:Y:S01]  /*f1d0*/  R2UR UR11, R10 ;  /* 0x000000000a0b72ca */ /* 0x000fe200000e0000 */
[----:B------:R-:W-:Y:S01]  /*f1e0*/  UIADD3 UR28, UP1, UR24, 0x1f0, URZ ;  /* 0x000001f0181c7890 */ /* 0x000fe2000ff3e03f */
[----:B------:R-:W-:Y:S01]  /*f1f0*/  R2UR UR10, R12 ;  /* 0x000000000c0a72ca */ /* 0x000fe200000e0000 */
[----:B------:R-:W-:Y:S01]  /*f200*/  UIADD3.X UR17, URZ, UR25, URZ, UP0, !UPT ;  /* 0x000000193f117290 */ /* 0x000fe200087fe43f */
[----:B------:R-:W-:Y:S01]  /*f210*/  R2UR UR21, R6 ;  /* 0x00000000061572ca */ /* 0x000fe200000e0000 */
[----:B------:R-:W-:Y:S01]  /*f220*/  VIADD R3, R3, 0x1 ;  /* 0x0000000103037836 */ /* 0x000fe20000000000 */
[----:B------:R-:W-:Y:S01]  /*f230*/  ISETP.GT.AND P2, PT, R13, 0x1, PT ;  /* 0x000000010d00780c */ /* 0x000fe20003f44270 */
[----:B------:R-:W-:Y:S01]  /*f240*/  UIADD3.X UR29, URZ, UR25, URZ, UP1, !UPT ;  /* 0x000000193f1d7290 */ /* 0x000fe20008ffe43f */
[----:B------:R-:W-:Y:S01]  /*f250*/  VIADD R12, R12, 0x20 ;  /* 0x000000200c0c7836 */ /* 0x000fe20000000000 */
[----:B------:R-:W-:Y:S01]  /*f260*/  UMOV UR18, 0x0 ;  /* 0x0000000000127882 */ /* 0x000fe20000000000 */
[----:B------:R-:W-:Y:S01]  /*f270*/  UMOV UR19, 0x10000000 ;  /* 0x1000000000137882 */ /* 0x000fe20000000000 */
[----:B------:R-:W-:Y:S01]  /*f280*/  UIADD3 UR8, UR8, 0x180, URZ ;  /* 0x0000018008087890 */ /* 0x000fe2000fffe03f */
[----:B------:R-:W-:Y:S01]  /*f290*/  ISETP.NE.AND P1, PT, R3, 0x4, PT ;  /* 0x000000040300780c */ /* 0x000fe20003f25270 */
[----:B------:R-:W-:-:S03]  /*f2a0*/  UIADD3 UR15, UR11, 0x2180, URZ ;  /* 0x000021800b0f7890 */ /* 0x000fc6000fffe03f */
[----:B------:R-:W-:Y:S01]  /*f2b0*/  UMOV UR11, UR20 ;  /* 0x00000014000b7c82 */ /* 0x000fe20008000000 */
[----:B------:R-:W-:Y:S02]  /*f2c0*/  SEL R3, R3, RZ, P1 ;  /* 0x000000ff03037207 */ /* 0x000fe40000800000 */
[----:B--2---:R-:W-:Y:S02]  /*f2d0*/  R2UR UR12, R5 ;  /* 0x00000000050c72ca */ /* 0x004fe400000e0000 */
[----:B------:R-:W-:-:S04]  /*f2e0*/  SEL R5, RZ, 0x1, P1 ;  /* 0x00000001ff057807 */ /* 0x000fc80000800000 */
[----:B------:R-:W-:-:S07]  /*f2f0*/  LOP3.LUT R2, R2, R5, RZ, 0x3c, !PT ;  /* 0x0000000502027212 */ /* 0x000fce00078e3cff */
[----:B------:R0:W-:Y:S02]  /*f300*/  UTMALDG.3D [UR8], [UR16], desc[UR18] ;  /* 0x00001208100075b4 */ /* 0x0001e40008011000 */
[----:B0-----:R-:W-:Y:S01]  /*f310*/  UMOV UR8, UR15 ;  /* 0x0000000f00087c82 */ /* 0x001fe20008000000 */
[----:B------:R-:W-:Y:S02]  /*f320*/  UMOV UR11, UR21 ;  /* 0x00000015000b7c82 */ /* 0x000fe40008000000 */
[----:B------:R0:W-:Y:S02]  /*f330*/  UTMALDG.3D [UR8], [UR28], desc[UR18] ;  /* 0x000012081c0075b4 */ /* 0x0001e40008011000 */
[----:B0-----:R-:W-:Y:S05]  /*f340*/  @P2 BRA `(.L_x_304) ;  /* 0xfffffffc00402947 */ /* 0x001fea000383ffff */
.L_x_300:
[----:B------:R-:W-:Y:S05]  /*f350*/  BSYNC B1 ;  /* 0x0000000000017941 */ /* 0x000fea0003800000 */
.L_x_299:
[----:B------:R-:W2:Y:S01]  /*f360*/  LDL.LU R15, [R1+0x7c] ;  /* 0x00007c00010f7983 */ /* 0x000ea20000300800 */
[----:B------:R-:W-:Y:S01]  /*f370*/  LOP3.LUT P4, RZ, R9, 0xff, RZ, 0xc0, !PT ;  /* 0x000000ff09ff7812 */ /* 0x000fe2000788c0ff */
[----:B------:R-:W-:Y:S01]  /*f380*/  VIADD R8, R8, UR14 ;  /* 0x0000000e08087c36 */ /* 0x000fe20008000000 */
[----:B------:R-:W-:Y:S01]  /*f390*/  ULDC.64 UR8, c[0x0][0x650] ;  /* 0x0001940000087ab9 */ /* 0x000fe20000000a00 */
[----:B------:R-:W3:Y:S01]  /*f3a0*/  LDL.LU R14, [R1+0x80] ;  /* 0x00008000010e7983 */ /* 0x000ee20000300800 */
[----:B------:R-:W-:Y:S01]  /*f3b0*/  IMAD.MOV.U32 R5, RZ, RZ, -0x1 ;  /* 0xffffffffff057424 */ /* 0x000fe200078e00ff */
[----:B------:R-:W-:Y:S01]  /*f3c0*/  BSSY B1, `(.L_x_305) ;  /* 0x0000078000017945 */ /* 0x000fe20003800000 */
[----:B------:R-:W-:Y:S02]  /*f3d0*/  SHF.R.U32.HI R2, RZ, 0x2, R8 ;  /* 0x00000002ff027819 */ /* 0x000fe40000011608 */
[----:B------:R-:W-:Y:S02]  /*f3e0*/  ISETP.GT.U32.AND P1, PT, R8, 0x3, PT ;  /* 0x000000030800780c */ /* 0x000fe40003f24070 */
[----:B------:R-:W-:-:S02]  /*f3f0*/  LOP3.LUT R2, R2, 0x1, RZ, 0xc0, !PT ;  /* 0x0000000102027812 */ /* 0x000fc400078ec0ff */
[----:B------:R-:W-:Y:S01]  /*f400*/  LOP3.LUT R8, R8, 0x3, RZ, 0xc0, !PT ;  /* 0x0000000308087812 */ /* 0x000fe200078ec0ff */
[----:B------:R-:W0:Y:S01]  /*f410*/  @P4 S2R R4, SR_CgaCtaId ;  /* 0x0000000000044919 */ /* 0x000e220000008800 */
[----:B------:R-:W-:Y:S02]  /*f420*/  @P4 MOV R3, 0x400 ;  /* 0x0000040000034802 */ /* 0x000fe40000000f00 */
[----:B------:R-:W-:Y:S02]  /*f430*/  ISETP.NE.U32.AND P2, PT, R2, 0x1, PT ;  /* 0x000000010200780c */ /* 0x000fe40003f45070 */
[----:B------:R-:W-:Y:S02]  /*f440*/  PRMT R9, RZ, 0x7610, R9 ;  /* 0x00007610ff097816 */ /* 0x000fe40000000009 */
[----:B0-----:R-:W-:Y:S01]  /*f450*/  @P4 LEA R3, R4, R3, 0x18 ;  /* 0x0000000304034211 */ /* 0x001fe200078ec0ff */
[----:B------:R-:W-:-:S03]  /*f460*/  IMAD.U32 R4, RZ, RZ, UR14 ;  /* 0x0000000eff047e24 */ /* 0x000fc6000f8e00ff */
[----:B------:R0:W-:Y:S02]  /*f470*/  @P4 SYNCS.ARRIVE.TRANS64.A1T0 RZ, [R3+URZ+0x78], RZ ;  /* 0x000078ff03ff49a7 */ /* 0x0001e4000810003f */
[C---:B------:R-:W-:Y:S02]  /*f480*/  ISETP.LT.U32.AND P1, PT, R4.reuse, 0x4, P1 ;  /* 0x000000040400780c */ /* 0x040fe40000f21070 */
[----:B------:R-:W-:Y:S01]  /*f490*/  ISETP.GT.U32.AND P2, PT, R4, 0x3, !P2 ;  /* 0x000000030400780c */ /* 0x000fe20005744070 */
[----:B------:R-:W-:Y:S01]  /*f4a0*/  IMAD.MOV.U32 R4, RZ, RZ, -0x1 ;  /* 0xffffffffff047424 */ /* 0x000fe200078e00ff */
[----:B0-----:R-:W-:Y:S02]  /*f4b0*/  SEL R3, RZ, 0x1, !P1 ;  /* 0x00000001ff037807 */ /* 0x001fe40004800000 */
[----:B------:R-:W-:-:S04]  /*f4c0*/  SEL R2, RZ, 0x1, !P2 ;  /* 0x00000001ff027807 */ /* 0x000fc80005000000 */
[----:B------:R-:W-:Y:S01]  /*f4d0*/  LOP3.LUT R0, R2, R0, R3, 0x96, !PT ;  /* 0x0000000002007212 */ /* 0x000fe200078e9603 */
[----:B------:R-:W-:Y:S01]  /*f4e0*/  IMAD.MOV.U32 R3, RZ, RZ, -0x1 ;  /* 0xffffffffff037424 */ /* 0x000fe200078e00ff */
[----:B------:R-:W-:Y:S02]  /*f4f0*/  PRMT R2, RZ, 0x7610, R2 ;  /* 0x00007610ff027816 */ /* 0x000fe40000000002 */
[----:B---3--:R-:W-:-:S04]  /*f500*/  IADD3 R14, P4, R14, UR22, RZ ;  /* 0x000000160e0e7c10 */ /* 0x008fc8000ff9e0ff */
[----:B--2---:R-:W-:Y:S01]  /*f510*/  IADD3.X R15, R15, UR7, RZ, P4, !PT ;  /* 0x000000070f0f7c10 */ /* 0x004fe2000a7fe4ff */
[----:B------:R0:W-:Y:S01]  /*f520*/  STL [R1+0x80], R14 ;  /* 0x0000800e01007387 */ /* 0x0001e20000100800 */
[----:B------:R-:W-:-:S03]  /*f530*/  ISETP.GE.U32.AND P4, PT, R14, UR8, PT ;  /* 0x000000080e007c0c */ /* 0x000fc6000bf86070 */
[----:B------:R0:W-:Y:S01]  /*f540*/  STL [R1+0x7c], R15 ;  /* 0x00007c0f01007387 */ /* 0x0001e20000100800 */
[----:B------:R-:W-:-:S03]  /*f550*/  ISETP.GE.U32.AND.EX P1, PT, R15, UR9, PT, P4 ;  /* 0x000000090f007c0c */ /* 0x000fc6000bf26140 */
[----:B------:R0:W-:Y:S04]  /*f560*/  STL [R1+0x84], R5 ;  /* 0x0000840501007387 */ /* 0x0001e80000100800 */
[----:B------:R0:W-:Y:S04]  /*f570*/  STL [R1+0x88], R4 ;  /* 0x0000880401007387 */ /* 0x0001e80000100800 */
[----:B------:R0:W-:Y:S02]  /*f580*/  STL [R1+0x78], R3 ;  /* 0x0000780301007387 */ /* 0x0001e40000100800 */
[----:B------:R-:W-:Y:S05]  /*f590*/  @P1 BRA `(.L_x_306) ;  /* 0x0000000400681947 */ /* 0x000fea0003800000 */
[----:B------:R-:W0:Y:S01]  /*f5a0*/  S2UR UR8, SR_CTAID.X ;  /* 0x00000000000879c3 */ /* 0x000e220000002500 */
[----:B------:R-:W-:Y:S01]  /*f5b0*/  ULDC.64 UR10, c[0x0][0x628] ;  /* 0x00018a00000a7ab9 */ /* 0x000fe20000000a00 */
[----:B------:R-:W-:Y:S01]  /*f5c0*/  ULDC UR9, c[0x0][0x150] ;  /* 0x0000540000097ab9 */ /* 0x000fe20000000800 */
[----:B------:R-:W-:Y:S01]  /*f5d0*/  ISETP.NE.U32.AND P1, PT, RZ, UR10, PT ;  /* 0x0000000aff007c0c */ /* 0x000fe2000bf25070 */
[----:B------:R-:W-:Y:S01]  /*f5e0*/  ULDC UR12, c[0x0][0x630] ;  /* 0x00018c00000c7ab9 */ /* 0x000fe20000000800 */
[----:B------:R-:W-:Y:S01]  /*f5f0*/  ULDC UR16, c[0x0][0x154] ;  /* 0x0000550000107ab9 */ /* 0x000fe20000000800 */
[----:B------:R-:W-:Y:S01]  /*f600*/  IMAD.MOV.U32 R2, RZ, RZ, R14 ;  /* 0x000000ffff027224 */ /* 0x000fe200078e000e */
[----:B------:R-:W-:Y:S01]  /*f610*/  ISETP.NE.AND.EX P1, PT, RZ, UR11, PT, P1 ;  /* 0x0000000bff007c0c */ /* 0x000fe2000bf25310 */
[----:B------:R-:W1:Y:S01]  /*f620*/  S2UR UR15, SR_CTAID.Y ;  /* 0x00000000000f79c3 */ /* 0x000e620000002600 */
[----:B0-----:R-:W-:-:S05]  /*f630*/  I2FP.F32.U32 R3, UR8 ;  /* 0x0000000800037c45 */ /* 0x001fca0008201000 */
[----:B------:R-:W-:Y:S01]  /*f640*/  FMUL R12, R3, UR9 ;  /* 0x00000009030c7c20 */ /* 0x000fe20008400000 */
[----:B------:R-:W-:-:S05]  /*f650*/  IMAD.MOV.U32 R3, RZ, RZ, R15 ;  /* 0x000000ffff037224 */ /* 0x000fca00078e000f */
[----:B------:R-:W-:Y:S05]  /*f660*/  @!P1 BRA `(.L_x_307) ;  /* 0x0000000000289947 */ /* 0x000fea0003800000 */
[----:B------:R-:W-:Y:S02]  /*f670*/  ULDC UR9, c[0x0][0x634] ;  /* 0x00018d0000097ab9 */ /* 0x000fe40000000800 */
[----:B------:R-:W-:-:S05]  /*f680*/  IADD3 R7, P1, R14, UR9, RZ ;  /* 0x000000090e077c10 */ /* 0x000fca000ff3e0ff */
[----:B------:R-:W-:-:S04]  /*f690*/  IMAD.X R11, RZ, RZ, R15, P1 ;  /* 0x000000ffff0b7224 */ /* 0x000fc800008e060f */
[----:B------:R-:W-:-:S04]  /*f6a0*/  IMAD.WIDE.U32 R4, R11, UR10, RZ ;  /* 0x0000000a0b047c25 */ /* 0x000fc8000f8e00ff */
[----:B------:R-:W-:-:S04]  /*f6b0*/  IMAD.WIDE.U32 R4, P1, R7, UR11, R4 ;  /* 0x0000000b07047c25 */ /* 0x000fc8000f820004 */
[----:B------:R-:W-:-:S04]  /*f6c0*/  IMAD.WIDE.U32 R6, R7, UR10, RZ ;  /* 0x0000000a07067c25 */ /* 0x000fc8000f8e00ff */
[----:B------:R-:W-:Y:S01]  /*f6d0*/  IMAD.X R3, RZ, RZ, RZ, P1 ;  /* 0x000000ffff037224 */ /* 0x000fe200008e06ff */
[----:B------:R-:W-:Y:S01]  /*f6e0*/  IADD3 RZ, P1, R7, R4, RZ ;  /* 0x0000000407ff7210 */ /* 0x000fe20007f3e0ff */
[----:B------:R-:W-:-:S04]  /*f6f0*/  IMAD.MOV.U32 R2, RZ, RZ, R5 ;  /* 0x000000ffff027224 */ /* 0x000fc800078e0005 */
[----:B------:R-:W-:-:S08]  /*f700*/  IMAD.WIDE.U32.X R2, R11, UR11, R2, P1 ;  /* 0x0000000b0b027c25 */ /* 0x000fd000088e0402 */
.L_x_307:
[--C-:B------:R-:W-:Y:S01]  /*f710*/  SHF.R.U64 R10, R2, UR12, R3.reuse ;  /* 0x0000000c020a7c19 */ /* 0x100fe20008001203 */
[----:B------:R-:W0:Y:S01]  /*f720*/  F2I.U32.TRUNC.NTZ R12, R12 ;  /* 0x0000000c000c7305 */ /* 0x000e22000020f000 */
[----:B------:R-:W-:Y:S01]  /*f730*/  SHF.R.U32.HI R2, RZ, UR12, R3 ;  /* 0x0000000cff027c19 */ /* 0x000fe20008011603 */
[----:B------:R-:W-:Y:S01]  /*f740*/  ULDC.64 UR10, c[0x0][0x620] ;  /* 0x00018800000a7ab9 */ /* 0x000fe20000000a00 */
[----:B------:R-:W-:Y:S01]  /*f750*/  IADD3 R5, P1, RZ, -R10, RZ ;  /* 0x8000000aff057210 */ /* 0x000fe20007f3e0ff */
[----:B------:R-:W-:Y:S01]  /*f760*/  IMAD.MOV.U32 R3, RZ, RZ, R15 ;  /* 0x000000ffff037224 */ /* 0x000fe200078e000f */
[----:B-1----:R-:W-:Y:S01]  /*f770*/  I2FP.F32.U32 R4, UR15 ;  /* 0x0000000f00047c45 */ /* 0x002fe20008201000 */
[----:B------:R-:W-:Y:S01]  /*f780*/  ULDC UR12, c[0x0][0x658] ;  /* 0x00019600000c7ab9 */ /* 0x000fe20000000800 */
[----:B------:R-:W-:Y:S01]  /*f790*/  ULDC UR18, c[0x0][0x648] ;  /* 0x0001920000127ab9 */ /* 0x000fe20000000800 */
[----:B------:R-:W-:Y:S02]  /*f7a0*/  IMAD.X R2, RZ, RZ, ~R2, P1 ;  /* 0x000000ffff027224 */ /* 0x000fe400008e0e02 */
[----:B------:R-:W-:Y:S01]  /*f7b0*/  FMUL R6, R4, UR16 ;  /* 0x0000001004067c20 */ /* 0x000fe20008400000 */
[----:B------:R-:W-:Y:S01]  /*f7c0*/  ULDC.64 UR16, c[0x0][0x640] ;  /* 0x0001900000107ab9 */ /* 0x000fe20000000a00 */
[----:B------:R-:W-:Y:S01]  /*f7d0*/  IMAD R4, R2, UR10, RZ ;  /* 0x0000000a02047c24 */ /* 0x000fe2000f8e02ff */
[----:B------:R-:W-:Y:S01]  /*f7e0*/  ISETP.NE.U32.AND P1, PT, RZ, UR16, PT ;  /* 0x00000010ff007c0c */ /* 0x000fe2000bf25070 */
[----:B------:R-:W-:Y:S01]  /*f7f0*/  IMAD.MOV.U32 R2, RZ, RZ, R14 ;  /* 0x000000ffff027224 */ /* 0x000fe200078e000e */
[----:B0-----:R-:W-:Y:S01]  /*f800*/  R2UR UR9, R12 ;  /* 0x000000000c0972ca */ /* 0x001fe200000e0000 */
[----:B------:R-:W0:Y:S01]  /*f810*/  LDC R14, c[0x0][0x610] ;  /* 0x00018400ff0e7b82 */ /* 0x000e220000000800 */
[----:B------:R-:W1:Y:S01]  /*f820*/  F2I.U32.TRUNC.NTZ R6, R6 ;  /* 0x0000000600067305 */ /* 0x000e62000020f000 */
[----:B------:R-:W-:Y:S01]  /*f830*/  IMAD.WIDE.U32 R2, R5, UR10, R2 ;  /* 0x0000000a05027c25 */ /* 0x000fe2000f8e0002 */
[----:B------:R-:W-:Y:S01]  /*f840*/  ULDC UR10, c[0x0][0x618] ;  /* 0x00018600000a7ab9 */ /* 0x000fe20000000800 */
[----:B------:R-:W-:-:S02]  /*f850*/  ISETP.NE.AND.EX P1, PT, RZ, UR17, PT, P1 ;  /* 0x00000011ff007c0c */ /* 0x000fc4000bf25310 */
[----:B------:R-:W-:-:S04]  /*f860*/  IMAD R5, R5, UR11, R4 ;  /* 0x0000000b05057c24 */ /* 0x000fc8000f8e0204 */
[----:B------:R-:W-:-:S05]  /*f870*/  IMAD.IADD R3, R3, 0x1, R5 ;  /* 0x0000000103037824 */ /* 0x000fca00078e0205 */
[--C-:B------:R-:W-:Y:S02]  /*f880*/  SHF.R.U64 R12, R2, UR10, R3.reuse ;  /* 0x0000000a020c7c19 */ /* 0x100fe40008001203 */
[----:B------:R-:W-:Y:S01]  /*f890*/  SHF.R.U32.HI R3, RZ, UR10, R3 ;  /* 0x0000000aff037c19 */ /* 0x000fe20008011603 */
[----:B------:R-:W-:Y:S01]  /*f8a0*/  ULDC UR10, c[0x0][0x608] ;  /* 0x00018200000a7ab9 */ /* 0x000fe20000000800 */
[----:B-1----:R-:W-:Y:S02]  /*f8b0*/  R2UR UR11, R6 ;  /* 0x00000000060b72ca */ /* 0x002fe400000e0000 */
[--C-:B------:R-:W-:Y:S02]  /*f8c0*/  SHF.R.U64 R13, R12, UR10, R3.reuse ;  /* 0x0000000a0c0d7c19 */ /* 0x100fe40008001203 */
[----:B------:R-:W-:Y:S01]  /*f8d0*/  SHF.R.U32.HI R2, RZ, UR10, R3 ;  /* 0x0000000aff027c19 */ /* 0x000fe20008011603 */
[----:B------:R-:W-:-:S03]  /*f8e0*/  UIADD3 UR10, -UR9, URZ, URZ ;  /* 0x0000003f090a7290 */ /* 0x000fc6000fffe13f */
[--C-:B------:R-:W-:Y:S01]  /*f8f0*/  SHF.R.U64 R15, R13, UR12, R2.reuse ;  /* 0x0000000c0d0f7c19 */ /* 0x100fe20008001202 */
[----:B------:R-:W-:Y:S01]  /*f900*/  ULDC UR9, c[0x0][0x144] ;  /* 0x0000510000097ab9 */ /* 0x000fe20000000800 */
[----:B------:R-:W-:-:S03]  /*f910*/  SHF.R.U32.HI R3, RZ, UR12, R2 ;  /* 0x0000000cff037c19 */ /* 0x000fc60008011602 */
[----:B------:R-:W-:Y:S01]  /*f920*/  IMAD.MOV.U32 R2, RZ, RZ, R15 ;  /* 0x000000ffff027224 */ /* 0x000fe200078e000f */
[----:B------:R-:W-:Y:S06]  /*f930*/  @!P1 BRA `(.L_x_308) ;  /* 0x0000000000289947 */ /* 0x000fec0003800000 */
        /* <DEDUP_REMOVED lines=10> */
.L_x_308:
[----:B------:R-:W-:Y:S01]  /*f9e0*/  UIADD3 UR11, -UR11, URZ, URZ ;  /* 0x0000003f0b0b7290 */ /* 0x000fe2000fffe13f */
[----:B------:R-:W-:Y:S01]  /*f9f0*/  SHF.R.U64 R3, R2, UR18, R3 ;  /* 0x0000001202037c19 */ /* 0x000fe20008001203 */
[----:B------:R-:W-:Y:S01]  /*fa00*/  UIMAD UR8, UR9, UR10, UR8 ;  /* 0x0000000a090872a4 */ /* 0x000fe2000f8e0208 */
[----:B------:R-:W-:Y:S01]  /*fa10*/  LOP3.LUT R2, R13, UR6, RZ, 0xc0, !PT ;  /* 0x000000060d027c12 */ /* 0x000fe2000f8ec0ff */
[----:B------:R-:W-:Y:S01]  /*fa20*/  IMAD.MOV.U32 R6, RZ, RZ, 0x1 ;  /* 0x00000001ff067424 */ /* 0x000fe200078e00ff */
[----:B------:R-:W-:Y:S01]  /*fa30*/  ULDC UR9, c[0x0][0x148] ;  /* 0x0000520000097ab9 */ /* 0x000fe20000000800 */
[----:B------:R-:W-:Y:S01]  /*fa40*/  IMAD.MOV R4, RZ, RZ, -R3 ;  /* 0x000000ffff047224 */ /* 0x000fe200078e0a03 */
[----:B------:R-:W-:Y:S01]  /*fa50*/  @UP2 UIMAD UR8, UR9, UR11, UR15 ;  /* 0x0000000b090822a4 */ /* 0x000fe2000f8e020f */
[----:B------:R-:W-:Y:S01]  /*fa60*/  IMAD R3, R3, UR5, R2 ;  /* 0x0000000503037c24 */ /* 0x000fe2000f8e0202 */
[----:B------:R-:W-:Y:S01]  /*fa70*/  LOP3.LUT R5, R12, UR4, RZ, 0xc0, !PT ;  /* 0x000000040c057c12 */ /* 0x000fe2000f8ec0ff */
[----:B------:R-:W-:Y:S01]  /*fa80*/  ULDC UR9, c[0x0][0x638] ;  /* 0x00018e0000097ab9 */ /* 0x000fe20000000800 */
[----:B------:R-:W-:Y:S01]  /*fa90*/  PLOP3.LUT P1, PT, PT, PT, UP2, 0x80, 0x0 ;  /* 0x000000000000781c */ /* 0x000fe20003f2f028 */
[----:B------:R-:W-:-:S02]  /*faa0*/  IMAD R2, R4, UR9, R15 ;  /* 0x0000000904027c24 */ /* 0x000fc4000f8e020f */
[----:B0-----:R-:W-:Y:S01]  /*fab0*/  IMAD R3, R3, R14, UR8 ;  /* 0x0000000803037e24 */ /* 0x001fe2000f8e020e */
[----:B------:R-:W-:Y:S02]  /*fac0*/  ULDC UR8, c[0x0][0x600] ;  /* 0x0001800000087ab9 */ /* 0x000fe40000000800 */
[----:B------:R-:W-:Y:S01]  /*fad0*/  IMAD R4, R2, UR8, R5 ;  /* 0x0000000802047c24 */ /* 0x000fe2000f8e0205 */
[----:B------:R-:W-:-:S04]  /*fae0*/  PRMT R2, R6, 0x7610, R2 ;  /* 0x0000761006027816 */ /* 0x000fc80000000002 */
[----:B------:R-:W-:Y:S02]  /*faf0*/  SEL R5, R4, R3, !P1 ;  /* 0x0000000304057207 */ /* 0x000fe40004800000 */
[----:B------:R-:W-:-:S03]  /*fb00*/  SEL R3, R3, R4, !P1 ;  /* 0x0000000403037207 */ /* 0x000fc60004800000 */
[----:B------:R1:W-:Y:S04]  /*fb10*/  STL [R1+0x88], R5 ;  /* 0x0000880501007387 */ /* 0x0003e80000100800 */
[----:B------:R1:W-:Y:S04]  /*fb20*/  STL [R1+0x78], R10 ;  /* 0x0000780a01007387 */ /* 0x0003e80000100800 */
[----:B------:R1:W-:Y:S02]  /*fb30*/  STL [R1+0x84], R3 ;  /* 0x0000840301007387 */ /* 0x0003e40000100800 */
.L_x_306:
[----:B------:R-:W-:Y:S05]  /*fb40*/  BSYNC B1 ;  /* 0x0000000000017941 */ /* 0x000fea0003800000 */
.L_x_305:
[----:B------:R-:W-:-:S13]  /*fb50*/  LOP3.LUT P1, RZ, R2, 0xff, RZ, 0xc0, !PT ;  /* 0x000000ff02ff7812 */ /* 0x000fda000782c0ff */
[----:B------:R-:W-:Y:S05]  /*fb60*/  @P1 BRA `(.L_x_309) ;  /* 0xfffffff000fc1947 */ /* 0x000fea000383ffff */
[----:B------:R-:W-:Y:S05]  /*fb70*/  BSYNC B0 ;  /* 0x0000000000007941 */ /* 0x000fea0003800000 */
.L_x_297:
[----:B------:R-:W-:-:S03]  /*fb80*/  UMOV UR8, 0xffffffff ;  /* 0xffffffff00087882 */ /* 0x000fc60000000000 */
[----:B------:R-:W-:Y:S05]  /*fb90*/  BRA.DIV UR8, `(.L_x_310) ;  /* 0x0000000608587947 */ /* 0x000fea000b800000 */
[----:B------:R-:W-:-:S13]  /*fba0*/  ELECT P0, URZ, PT ;  /* 0x00000000003f782f */ /* 0x000fda0003800000 */
.L_x_326:
[----:B------:R-:W-:Y:S04]  /*fbb0*/  BSSY B0, `(.L_x_311) ;  /* 0x000002c000007945 */ /* 0x000fe80003800000 */
[----:B------:R-:W-:Y:S05]  /*fbc0*/  @!P0 BRA `(.L_x_312) ;  /* 0x0000000000a88947 */ /* 0x000fea0003800000 */
[----:B------:R-:W-:-:S04]  /*fbd0*/  ULOP3.LUT UR8, UR13, 0x2, URZ, 0xfc, !UPT ;  /* 0x000000020d087892 */ /* 0x000fc8000f8efc3f */
[----:B------:R-:W-:-:S06]  /*fbe0*/  UISETP.NE.AND UP0, UPT, UR8, 0x3, UPT ;  /* 0x000000030800788c */ /* 0x000fcc000bf05270 */
[----:B------:R-:W-:-:S13]  /*fbf0*/  PLOP3.LUT P0, PT, PT, PT, UP0, 0x80, 0x0 ;  /* 0x000000000000781c */ /* 0x000fda0003f0f008 */
[----:B------:R-:W-:Y:S05]  /*fc00*/  @!P0 BRA `(.L_x_313) ;  /* 0x0000000000048947 */ /* 0x000fea0003800000 */
[----:B------:R-:W-:Y:S01]  /*fc10*/  BPT.TRAP 0x1 ;  /* 0x000000040000795c */ /* 0x000fe20000300000 */
.L_x_313:
[----:B01----:R-:W0:Y:S01]  /*fc20*/  S2R R3, SR_CgaCtaId ;  /* 0x0000000000037919 */ /* 0x003e220000008800 */
[----:B------:R-:W-:-:S04]  /*fc30*/  MOV R2, 0x400 ;  /* 0x0000040000027802 */ /* 0x000fc80000000f00 */
[----:B0-----:R-:W-:Y:S02]  /*fc40*/  LEA R3, R3, R2, 0x18 ;  /* 0x0000000203037211 */ /* 0x001fe400078ec0ff */
[----:B------:R-:W-:-:S03]  /*fc50*/  SHF.L.U32 R2, R0, 0x1f, RZ ;  /* 0x0000001f00027819 */ /* 0x000fc600000006ff */
[----:B------:R-:W-:-:S04]  /*fc60*/  VIADD R3, R3, 0x20 ;  /* 0x0000002003037836 */ /* 0x000fc80000000000 */
[C---:B------:R-:W-:Y:S02]  /*fc70*/  IMAD R7, R8.reuse, 0x8, R3 ;  /* 0x0000000808077824 */ /* 0x040fe400078e0203 */
[----:B------:R-:W-:Y:S02]  /*fc80*/  VIADD R8, R8, 0x1 ;  /* 0x0000000108087836 */ /* 0x000fe40000000000 */
[----:B------:R-:W0:Y:S03]  /*fc90*/  SYNCS.PHASECHK.TRANS64.TRYWAIT P0, [R7+URZ], R2 ;  /* 0x00000002070075a7 */ /* 0x000e26000800017f */
[----:B------:R-:W-:-:S04]  /*fca0*/  ISETP.NE.AND P1, PT, R8, 0x4, PT ;  /* 0x000000040800780c */ /* 0x000fc80003f25270 */
[----:B------:R-:W-:Y:S02]  /*fcb0*/  SEL R5, RZ, 0x1, P1 ;  /* 0x00000001ff057807 */ /* 0x000fe40000800000 */
[----:B------:R-:W-:Y:S02]  /*fcc0*/  SEL R8, R8, RZ, P1 ;  /* 0x000000ff08087207 */ /* 0x000fe40000800000 */
[----:B------:R-:W-:-:S03]  /*fcd0*/  LOP3.LUT R5, R0, R5, RZ, 0x3c, !PT ;  /* 0x0000000500057212 */ /* 0x000fc600078e3cff */
[----:B------:R-:W-:Y:S01]  /*fce0*/  IMAD R9, R8, 0x8, R3 ;  /* 0x0000000808097824 */ /* 0x000fe200078e0203 */
[----:B------:R-:W-:Y:S01]  /*fcf0*/  SHF.L.U32 R4, R5, 0x1f, RZ ;  /* 0x0000001f05047819 */ /* 0x000fe200000006ff */
[----:B0-----:R-:W-:Y:S06]  /*fd00*/  @!P0 BRA `(.L_x_314) ;  /* 0x0000000400208947 */ /* 0x001fec0003800000 */
.L_x_327:
[----:B------:R-:W1:Y:S01]  /*fd10*/  SYNCS.PHASECHK.TRANS64.TRYWAIT P0, [R9+URZ], R4 ;  /* 0x00000004090075a7 */ /* 0x000e62000800017f */
[----:B------:R-:W-:-:S05]  /*fd20*/  VIADD R0, R8, 0x1 ;  /* 0x0000000108007836 */ /* 0x000fca0000000000 */
[----:B------:R-:W-:-:S04]  /*fd30*/  ISETP.NE.AND P1, PT, R0, 0x4, PT ;  /* 0x000000040000780c */ /* 0x000fc80003f25270 */
[----:B0-----:R-:W-:Y:S02]  /*fd40*/  SEL R2, RZ, 0x1, P1 ;  /* 0x00000001ff027807 */ /* 0x001fe40000800000 */
[----:B------:R-:W-:Y:S02]  /*fd50*/  SEL R0, R0, RZ, P1 ;  /* 0x000000ff00007207 */ /* 0x000fe40000800000 */
[----:B------:R-:W-:-:S03]  /*fd60*/  LOP3.LUT R7, R5, R2, RZ, 0x3c, !PT ;  /* 0x0000000205077212 */ /* 0x000fc600078e3cff */
[----:B------:R-:W-:Y:S01]  /*fd70*/  IMAD R6, R0, 0x8, R3 ;  /* 0x0000000800067824 */ /* 0x000fe200078e0203 */
[----:B------:R-:W-:Y:S01]  /*fd80*/  SHF.L.U32 R5, R7, 0x1f, RZ ;  /* 0x0000001f07057819 */ /* 0x000fe200000006ff */
[----:B-1----:R-:W-:Y:S06]  /*fd90*/  @!P0 BRA `(.L_x_315) ;  /* 0x0000000400108947 */ /* 0x002fec0003800000 */
.L_x_328:
[----:B------:R-:W1:Y:S01]  /*fda0*/  SYNCS.PHASECHK.TRANS64.TRYWAIT P0, [R6+URZ], R5 ;  /* 0x00000005060075a7 */ /* 0x000e62000800017f */
[----:B------:R-:W-:-:S05]  /*fdb0*/  VIADD R0, R0, 0x1 ;  /* 0x0000000100007836 */ /* 0x000fca0000000000 */
[----:B------:R-:W-:-:S04]  /*fdc0*/  ISETP.NE.AND P1, PT, R0, 0x4, PT ;  /* 0x000000040000780c */ /* 0x000fc80003f25270 */
[----:B------:R-:W-:Y:S02]  /*fdd0*/  SEL R2, RZ, 0x1, P1 ;  /* 0x00000001ff027807 */ /* 0x000fe40000800000 */
[----:B------:R-:W-:Y:S02]  /*fde0*/  SEL R0, R0, RZ, P1 ;  /* 0x000000ff00007207 */ /* 0x000fe40000800000 */
[----:B------:R-:W-:Y:S01]  /*fdf0*/  LOP3.LUT R2, R7, R2, RZ, 0x3c, !PT ;  /* 0x0000000207027212 */ /* 0x000fe200078e3cff */
[----:B-1----:R-:W-:Y:S06]  /*fe00*/  @!P0 BRA `(.L_x_316) ;  /* 0x0000000400088947 */ /* 0x002fec0003800000 */
.L_x_329:
[----:B------:R-:W-:Y:S01]  /*fe10*/  IMAD R3, R0, 0x8, R3 ;  /* 0x0000000800037824 */ /* 0x000fe200078e0203 */
[----:B------:R-:W-:-:S07]  /*fe20*/  SHF.L.U32 R0, R2, 0x1f, RZ ;  /* 0x0000001f02007819 */ /* 0x000fce00000006ff */
.L_x_317:
[----:B--2---:R2:W3:Y:S02]  /*fe30*/  SYNCS.PHASECHK.TRANS64.TRYWAIT P0, [R3+URZ], R0 ;  /* 0x00000000030075a7 */ /* 0x0044e4000800017f */
[----:B---3--:R-:W-:Y:S05]  /*fe40*/  @!P0 NANOSLEEP.SYNCS 0x989680 ;  /* 0x009896800000895d */ /* 0x008fea0003900000 */
[----:B------:R-:W3:Y:S02]  /*fe50*/  @!P0 SYNCS.PHASECHK.TRANS64 P0, [R3+URZ], R0 ;  /* 0x00000000030085a7 */ /* 0x000ee4000800007f */
[----:B---3--:R-:W-:Y:S05]  /*fe60*/  @!P0 BRA `(.L_x_317) ;  /* 0xfffffffc00f08947 */ /* 0x008fea000383ffff */
.L_x_312:
[----:B------:R-:W-:Y:S05]  /*fe70*/  BSYNC B0 ;  /* 0x0000000000007941 */ /* 0x000fea0003800000 */
.L_x_311:
[----:B------:R-:W-:Y:S05]  /*fe80*/  EXIT ;  /* 0x000000000000794d */ /* 0x000fea0003800000 */
.L_x_14:
[----:B0-----:R-:W-:-:S04]  /*fe90*/  IMAD.U32 R3, RZ, RZ, UR17 ;  /* 0x00000011ff037e24 */ /* 0x001fc8000f8e00ff */
[----:B------:R0:W1:Y:S03]  /*fea0*/  SYNCS.PHASECHK.TRANS64.TRYWAIT P0, [R3+URZ+-0x8], R0 ;  /* 0xfffff800030075a7 */ /* 0x000066000800017f */
[----:B-1----:R-:W-:Y:S05]  /*feb0*/  @!P0 NANOSLEEP.SYNCS 0x989680 ;  /* 0x009896800000895d */ /* 0x002fea0003900000 */
[----:B------:R-:W1:Y:S02]  /*fec0*/  @!P0 SYNCS.PHASECHK.TRANS64 P0, [R3+URZ+-0x8], R0 ;  /* 0xfffff800030085a7 */ /* 0x000e64000800007f */
[----:B-1----:R-:W-:Y:S05]  /*fed0*/  @!P0 BRA `(.L_x_14) ;  /* 0xfffffffc00ec8947 */ /* 0x002fea000383ffff */
[----:B------:R-:W-:Y:S05]  /*fee0*/  BRA `(.L_x_318) ;  /* 0xffffff1400d87947 */ /* 0x000fea000383ffff */
.L_x_19:
[----:B-1----:R-:W-:-:S04]  /*fef0*/  IMAD.U32 R3, RZ, RZ, UR4 ;  /* 0x00000004ff037e24 */ /* 0x002fc8000f8e00ff */
[----:B------:R1:W2:Y:S03]  /*ff00*/  SYNCS.PHASECHK.TRANS64.TRYWAIT P0, [R3+URZ], R0 ;  /* 0x00000000030075a7 */ /* 0x0002a6000800017f */
[----:B--2---:R-:W-:Y:S05]  /*ff10*/  @!P0 NANOSLEEP.SYNCS 0x989680 ;  /* 0x009896800000895d */ /* 0x004fea0003900000 */
[----:B------:R-:W2:Y:S02]  /*ff20*/  @!P0 SYNCS.PHASECHK.TRANS64 P0, [R3+URZ], R0 ;  /* 0x00000000030085a7 */ /* 0x000ea4000800007f */
[----:B--2---:R-:W-:Y:S05]  /*ff30*/  @!P0 BRA `(.L_x_19) ;  /* 0xfffffffc00ec8947 */ /* 0x004fea000383ffff */
[----:B------:R-:W-:Y:S05]  /*ff40*/  BRA `(.L_x_18) ;  /* 0xffffff2000447947 */ /* 0x000fea000383ffff */
.L_x_25:
[----:B-----5:R1:W-:Y:S02]  /*ff50*/  STL [R1+0x9c], R0 ;  /* 0x00009c0001007387 */ /* 0x0203e40000100800 */
[----:B-1----:R-:W-:-:S04]  /*ff60*/  IMAD.U32 R0, RZ, RZ, UR8 ;  /* 0x00000008ff007e24 */ /* 0x002fc8000f8e00ff */
[----:B------:R1:W3:Y:S03]  /*ff70*/  SYNCS.PHASECHK.TRANS64.TRYWAIT P0, [R0+URZ], R229 ;  /* 0x000000e5000075a7 */ /* 0x0002e6000800017f */
[----:B---3--:R-:W-:Y:S05]  /*ff80*/  @!P0 NANOSLEEP.SYNCS 0x989680 ;  /* 0x009896800000895d */ /* 0x008fea0003900000 */
[----:B------:R1:W3:Y:S02]  /*ff90*/  @!P0 SYNCS.PHASECHK.TRANS64 P0, [R0+URZ], R229 ;  /* 0x000000e5000085a7 */ /* 0x0002e4000800007f */
[----:B-1----:R1:W5:Y:S02]  /*ffa0*/  LDL.LU R0, [R1+0x9c] ;  /* 0x00009c0001007983 */ /* 0x0023640000300800 */
[----:B-1-3--:R-:W-:Y:S05]  /*ffb0*/  @!P0 BRA `(.L_x_25) ;  /* 0xfffffffc00e48947 */ /* 0x00afea000383ffff */
[----:B------:R-:W-:Y:S05]  /*ffc0*/  BRA `(.L_x_24) ;  /* 0xffffff3000987947 */ /* 0x000fea000383ffff */
.L_x_33:
[----:B---3--:R-:W-:-:S04]  /*ffd0*/  IMAD.U32 R25, RZ, RZ, UR17 ;  /* 0x00000011ff197e24 */ /* 0x008fc8000f8e00ff */
[----:B------:R3:W4:Y:S03]  /*ffe0*/  SYNCS.PHASECHK.TRANS64.TRYWAIT P0, [R25+URZ+0x8], R24 ;  /* 0x00000818190075a7 */ /* 0x000726000800017f */
[----:B----4-:R-:W-:Y:S05]  /*fff0*/  @!P0 NANOSLEEP.SYNCS 0x989680 ;  /* 0x009896800000895d */ /* 0x010fea0003900000 */
[----:B------:R-:W4:Y:S02]  /*10000*/  @!P0 SYNCS.PHASECHK.TRANS64 P0, [R25+URZ+0x8], R24 ;  /* 0x00000818190085a7 */ /* 0x000f24000800007f */
[----:B----4-:R-:W-:Y:S05]  /*10010*/  @!P0 BRA `(.L_x_33) ;  /* 0xfffffffc00ec8947 */ /* 0x010fea000383ffff */
[----:B------:R-:W-:Y:S05]  /*10020*/  BRA `(.L_x_319) ;  /* 0xffffff54000c7947 */ /* 0x000fea000383ffff */
.L_x_298:
[----:B------:R-:W-:Y:S01]  /*10030*/  BSSY B1, `(.L_x_320) ;  /* 0x0000006000017945 */ /* 0x000fe20003800000 */
[----:B------:R-:W-:-:S07]  /*10040*/  IMAD.MOV.U32 R2, RZ, RZ, -0x1 ;  /* 0xffffffffff027424 */ /* 0x000fce00078e00ff */
[----:B------:R-:W-:Y:S05]  /*10050*/  WARPSYNC.COLLECTIVE R2, `(.L_x_321) ;  /* 0x00000000020c7348 */ /* 0x000fea0003c00000 */
[----:B------:R-:W-:Y:S02]  /*10060*/  ELECT P1, UR62, PT ;  /* 0x00000000003e782f */ /* 0x000fe40003820000 */
[----:B------:R-:W-:Y:S01]  /*10070*/  MOV R2, UR62 ;  /* 0x0000003e00027c02 */ /* 0x000fe20008000f00 */
[----:B------:R-:W-:Y:S10]  /*10080*/  ENDCOLLECTIVE ;  /* 0x000000000000791b */ /* 0x000ff40003800000 */
.L_x_321:
[----:B------:R-:W-:Y:S05]  /*10090*/  BSYNC B1 ;  /* 0x0000000000017941 */ /* 0x000fea0003800000 */
.L_x_320:
[----:B------:R-:W-:Y:S05]  /*100a0*/  BRA `(.L_x_322) ;  /* 0xffffffec00b87947 */ /* 0x000fea000383ffff */
.L_x_301:
[----:B-1----:R1:W2:Y:S02]  /*100b0*/  SYNCS.PHASECHK.TRANS64.TRYWAIT P1, [R11+URZ+0x20], R4 ;  /* 0x000020040b0075a7 */ /* 0x0022a4000802017f */
[----:B--2---:R-:W-:Y:S05]  /*100c0*/  @!P1 NANOSLEEP.SYNCS 0x989680 ;  /* 0x009896800000995d */ /* 0x004fea0003900000 */
[----:B------:R-:W2:Y:S02]  /*100d0*/  @!P1 SYNCS.PHASECHK.TRANS64 P1, [R11+URZ+0x20], R4 ;  /* 0x000020040b0095a7 */ /* 0x000ea4000802007f */
[----:B--2---:R-:W-:Y:S05]  /*100e0*/  @!P1 BRA `(.L_x_301) ;  /* 0xfffffffc00f09947 */ /* 0x004fea000383ffff */
[----:B------:R-:W-:Y:S05]  /*100f0*/  BRA `(.L_x_323) ;  /* 0xffffffec00f47947 */ /* 0x000fea000383ffff */
.L_x_310:
[----:B------:R-:W-:Y:S01]  /*10100*/  BSSY B0, `(.L_x_324) ;  /* 0x0000006000007945 */ /* 0x000fe20003800000 */
[----:B------:R-:W-:-:S07]  /*10110*/  IMAD.MOV.U32 R2, RZ, RZ, -0x1 ;  /* 0xffffffffff027424 */ /* 0x000fce00078e00ff */
[----:B01----:R-:W-:Y:S05]  /*10120*/  WARPSYNC.COLLECTIVE R2, `(.L_x_325) ;  /* 0x00000000020c7348 */ /* 0x003fea0003c00000 */
[----:B------:R-:W-:Y:S02]  /*10130*/  ELECT P1, UR62, PT ;  /* 0x00000000003e782f */ /* 0x000fe40003820000 */
[----:B------:R-:W-:Y:S01]  /*10140*/  MOV R2, UR62 ;  /* 0x0000003e00027c02 */ /* 0x000fe20008000f00 */
[----:B01----:R-:W-:Y:S10]  /*10150*/  ENDCOLLECTIVE ;  /* 0x000000000000791b */ /* 0x003ff40003800000 */
.L_x_325:
[----:B------:R-:W-:Y:S05]  /*10160*/  BSYNC B0 ;  /* 0x0000000000007941 */ /* 0x000fea0003800000 */
.L_x_324:
[----:B------:R-:W-:Y:S01]  /*10170*/  PLOP3.LUT P0, PT, P1, PT, PT, 0x80, 0x0 ;  /* 0x000000000000781c */ /* 0x000fe20000f0f070 */
[----:B------:R-:W-:-:S12]  /*10180*/  BRA `(.L_x_326) ;  /* 0xfffffff800887947 */ /* 0x000fd8000383ffff */
.L_x_314:
[----:B0-----:R0:W1:Y:S02]  /*10190*/  SYNCS.PHASECHK.TRANS64.TRYWAIT P0, [R7+URZ], R2 ;  /* 0x00000002070075a7 */ /* 0x001064000800017f */
[----:B-1----:R-:W-:Y:S05]  /*101a0*/  @!P0 NANOSLEEP.SYNCS 0x989680 ;  /* 0x009896800000895d */ /* 0x002fea0003900000 */
[----:B------:R-:W1:Y:S02]  /*101b0*/  @!P0 SYNCS.PHASECHK.TRANS64 P0, [R7+URZ], R2 ;  /* 0x00000002070085a7 */ /* 0x000e64000800007f */
[----:B-1----:R-:W-:Y:S05]  /*101c0*/  @!P0 BRA `(.L_x_314) ;  /* 0xfffffffc00f08947 */ /* 0x002fea000383ffff */
[----:B------:R-:W-:Y:S05]  /*101d0*/  BRA `(.L_x_327) ;  /* 0xfffffff800cc7947 */ /* 0x000fea000383ffff */
.L_x_315:
[----:B0-----:R0:W1:Y:S02]  /*101e0*/  SYNCS.PHASECHK.TRANS64.TRYWAIT P0, [R9+URZ], R4 ;  /* 0x00000004090075a7 */ /* 0x001064000800017f */
[----:B-1----:R-:W-:Y:S05]  /*101f0*/  @!P0 NANOSLEEP.SYNCS 0x989680 ;  /* 0x009896800000895d */ /* 0x002fea0003900000 */
[----:B------:R-:W1:Y:S02]  /*10200*/  @!P0 SYNCS.PHASECHK.TRANS64 P0, [R9+URZ], R4 ;  /* 0x00000004090085a7 */ /* 0x000e64000800007f */
[----:B-1----:R-:W-:Y:S05]  /*10210*/  @!P0 BRA `(.L_x_315) ;  /* 0xfffffffc00f08947 */ /* 0x002fea000383ffff */
[----:B------:R-:W-:Y:S05]  /*10220*/  BRA `(.L_x_328) ;  /* 0xfffffff800dc7947 */ /* 0x000fea000383ffff */
.L_x_316:
[----:B-1----:R1:W2:Y:S02]  /*10230*/  SYNCS.PHASECHK.TRANS64.TRYWAIT P0, [R6+URZ], R5 ;  /* 0x00000005060075a7 */ /* 0x0022a4000800017f */
[----:B--2---:R-:W-:Y:S05]  /*10240*/  @!P0 NANOSLEEP.SYNCS 0x989680 ;  /* 0x009896800000895d */ /* 0x004fea0003900000 */
[----:B------:R-:W2:Y:S02]  /*10250*/  @!P0 SYNCS.PHASECHK.TRANS64 P0, [R6+URZ], R5 ;  /* 0x00000005060085a7 */ /* 0x000ea4000800007f */
[----:B--2---:R-:W-:Y:S05]  /*10260*/  @!P0 BRA `(.L_x_316) ;  /* 0xfffffffc00f08947 */ /* 0x004fea000383ffff */
[----:B------:R-:W-:Y:S05]  /*10270*/  BRA `(.L_x_329) ;  /* 0xfffffff800e47947 */ /* 0x000fea000383ffff */
.L_x_330:
[----:B------:R-:W-:-:S00]  /*10280*/  BRA `(.L_x_330) ;  /* 0xfffffffc00fc7947 */ /* 0x000fc0000383ffff */
[----:B------:R-:W-:-:S00]  /*10290*/  NOP ;  /* 0x0000000000007918 */ /* 0x000fc00000000000 */
        /* <DEDUP_REMOVED lines=14> */
.L_x_331:


//--------------------- .nv.shared._ZN7cutlass13device_kernelINS_4gemm6kernel13GemmUniversalIN4cute5tupleIJiiiiEEENS1_10collective13CollectiveMmaINS1_37MainloopSm90TmaGmmaWarpSpecializedFP8ILi4ENS5_IJNS4_1CILi1EEESB_SB_EEENS1_32KernelTmaWarpSpecializedPingpongEEENS5_IJNSA_ILi64EEENSA_ILi256EEENSA_ILi32EEEEEENS_12float_e5m2_tENS5_IJlSB_lEEESJ_SK_NS4_8TiledMMAINS4_8MMA_AtomIJNS4_4SM904GMMA31MMA_64x256x32_F32E5M2E5M2_SS_TNILNSO_7ScaleInE1ELSQ_1EEEEEENS4_6LayoutISC_NS5_IJNSA_ILi0EEESU_SU_EEEEENS5_IJNS4_10UnderscoreESX_SX_EEEEENS4_13SM90_TMA_LOADENS4_14ComposedLayoutINS4_7SwizzleILi1ELi4ELi3EEENS4_18smem_ptr_flag_bitsILi8EEENST_INS5_IJNSA_ILi8EEESH_EEENS5_IJSH_SB_EEEEEEEvNS4_8identityES10_S1A_vS1B_EENS_8epilogue10collective6detail29Sm90TmaWarpSpecializedAdapterINS1E_15DefaultEpilogueISJ_SK_SK_NS1D_6thread17LinearCombinationISJ_Li1EffLNS1I_9ScaleType4KindE0ELNS_15FloatRoundStyleE2ESJ_EENS1_15EpilogueDefaultEEEEEvvEEEEvNT_6ParamsE --------------------------
	.section	.nv.shared._ZN7cutlass13device_kernelINS_4gemm6kernel13GemmUniversalIN4cute5tupleIJiiiiEEENS1_10collective13CollectiveMmaINS1_37MainloopSm90TmaGmmaWarpSpecializedFP8ILi4ENS5_IJNS4_1CILi1EEESB_SB_EEENS1_32KernelTmaWarpSpecializedPingpongEEENS5_IJNSA_ILi64EEENSA_ILi256EEENSA_ILi32EEEEEENS_12float_e5m2_tENS5_IJlSB_lEEESJ_SK_NS4_8TiledMMAINS4_8MMA_AtomIJNS4_4SM904GMMA31MMA_64x256x32_F32E5M2E5M2_SS_TNILNSO_7ScaleInE1ELSQ_1EEEEEENS4_6LayoutISC_NS5_IJNSA_ILi0EEESU_SU_EEEEENS5_IJNS4_10UnderscoreESX_SX_EEEEENS4_13SM90_TMA_LOADENS4_14ComposedLayoutINS4_7SwizzleILi1ELi4ELi3EEENS4_18smem_ptr_flag_bitsILi8EEENST_INS5_IJNSA_ILi8EEESH_EEENS5_IJSH_SB_EEEEEEEvNS4_8identityES10_S1A_vS1B_EENS_8epilogue10collective6detail29Sm90TmaWarpSpecializedAdapterINS1E_15DefaultEpilogueISJ_SK_SK_NS1D_6thread17LinearCombinationISJ_Li1EffLNS1I_9ScaleType4KindE0ELNS_15FloatRoundStyleE2ESJ_EENS1_15EpilogueDefaultEEEEEvvEEEEvNT_6ParamsE,"aw",@nobits
	.sectionflags	@""
	.align	16
	.zero		1024


//--------------------- .nv.shared.reserved.0     --------------------------
	.section	.nv.shared.reserved.0,"aw",@nobits
	.weak		__nv_reservedSMEM_offset_0_alias
	.size		__nv_reservedSMEM_offset_0_alias, 0, 0
	.other		__nv_reservedSMEM_offset_0_alias,@"STO_CUDA_RESERVED_SHARED STV_DEFAULT"
__nv_reservedSMEM_offset_0_alias:
	.zero		0


//--------------------- .nv.global                --------------------------
	.section	.nv.global,"aw",@nobits
.nv.global:
	.type		_ZN40_INTERNAL_44825dcf_4_k_cu_2c51c13a_213104cute1_E,@object
	.size		_ZN40_INTERNAL_44825dcf_4_k_cu_2c51c13a_213104cute1_E,(_ZN40_INTERNAL_44825dcf_4_k_cu_2c51c13a_213104cuda3std3__45__cpo6cbeginE - _ZN40_INTERNAL_44825dcf_4_k_cu_2c51c13a_213104cute1_E)
_ZN40_INTERNAL_44825dcf_4_k_cu_2c51c13a_213104cute1_E:
	.zero		1
	.type		_ZN40_INTERNAL_44825dcf_4_k_cu_2c51c13a_213104cuda3std3__45__cpo6cbeginE,@object
	.size		_ZN40_INTERNAL_44825dcf_4_k_cu_2c51c13a_213104cuda3std3__45__cpo6cbeginE,(_ZN40_INTERNAL_44825dcf_4_k_cu_2c51c13a_213104cuda3std3__48in_placeE - _ZN40_INTERNAL_44825dcf_4_k_cu_2c51c13a_213104cuda3std3__45__cpo6cbeginE)
_ZN40_INTERNAL_44825dcf_4_k_cu_2c51c13a_213104cuda3std3__45__cpo6cbeginE:
	.zero		1
	.type		_ZN40_INTERNAL_44825dcf_4_k_cu_2c51c13a_213104cuda3std3__48in_placeE,@object
	.size		_ZN40_INTERNAL_44825dcf_4_k_cu_2c51c13a_213104cuda3std3__48in_placeE,(_ZN40_INTERNAL_44825dcf_4_k_cu_2c51c13a_213104cuda3std6ranges3__45__cpo9iter_moveE - _ZN40_INTERNAL_44825dcf_4_k_cu_2c51c13a_213104cuda3std3__48in_placeE)
_ZN40_INTERNAL_44825dcf_4_k_cu_2c51c13a_213104cuda3std3__48in_placeE:
	.zero		1
	.type		_ZN40_INTERNAL_44825dcf_4_k_cu_2c51c13a_213104cuda3std6ranges3__45__cpo9iter_moveE,@object
	.size		_ZN40_INTERNAL_44825dcf_4_k_cu_2c51c13a_213104cuda3std6ranges3__45__cpo9iter_moveE,(_ZN40_INTERNAL_44825dcf_4_k_cu_2c51c13a_213104cuda3std3__45__cpo5beginE - _ZN40_INTERNAL_44825dcf_4_k_cu_2c51c13a_213104cuda3std6ranges3__45__cpo9iter_moveE)
_ZN40_INTERNAL_44825dcf_4_k_cu_2c51c13a_213104cuda3std6ranges3__45__cpo9iter_moveE:
	.zero		1
	.type		_ZN40_INTERNAL_44825dcf_4_k_cu_2c51c13a_213104cuda3std3__45__cpo5beginE,@object
	.size		_ZN40_INTERNAL_44825dcf_4_k_cu_2c51c13a_213104cuda3std3__45__cpo5beginE,(_ZN40_INTERNAL_44825dcf_4_k_cu_2c51c13a_213104cuda3std3__442_GLOBAL__N__44825dcf_4_k_cu_2c51c13a_213106ignoreE - _ZN40_INTERNAL_44825dcf_4_k_cu_2c51c13a_213104cuda3std3__45__cpo5beginE)
_ZN40_INTERNAL_44825dcf_4_k_cu_2c51c13a_213104cuda3std3__45__cpo5beginE:
	.zero		1
	.type		_ZN40_INTERNAL_44825dcf_4_k_cu_2c51c13a_213104cuda3std3__442_GLOBAL__N__44825dcf_4_k_cu_2c51c13a_213106ignoreE,@object
	.size		_ZN40_INTERNAL_44825dcf_4_k_cu_2c51c13a_213104cuda3std3__442_GLOBAL__N__44825dcf_4_k_cu_2c51c13a_213106ignoreE,(_ZN40_INTERNAL_44825dcf_4_k_cu_2c51c13a_213104cute7productE - _ZN40_INTERNAL_44825dcf_4_k_cu_2c51c13a_213104cuda3std3__442_GLOBAL__N__44825dcf_4_k_cu_2c51c13a_213106ignoreE)
_ZN40_INTERNAL_44825dcf_4_k_cu_2c51c13a_213104cuda3std3__442_GLOBAL__N__44825dcf_4_k_cu_2c51c13a_213106ignoreE:
	.zero		1
	.type		_ZN40_INTERNAL_44825dcf_4_k_cu_2c51c13a_213104cute7productE,@object
	.size		_ZN40_INTERNAL_44825dcf_4_k_cu_2c51c13a_213104cute7productE,(_ZN40_INTERNAL_44825dcf_4_k_cu_2c51c13a_213104cuda3std3__45__cpo3endE - _ZN40_INTERNAL_44825dcf_4_k_cu_2c51c13a_213104cute7productE)
_ZN40_INTERNAL_44825dcf_4_k_cu_2c51c13a_213104cute7productE:
	.zero		1
	.type		_ZN40_INTERNAL_44825dcf_4_k_cu_2c51c13a_213104cuda3std3__45__cpo3endE,@object
	.size		_ZN40_INTERNAL_44825dcf_4_k_cu_2c51c13a_213104cuda3std3__45__cpo3endE,(_ZN40_INTERNAL_44825dcf_4_k_cu_2c51c13a_213104cuda3std3__419piecewise_constructE - _ZN40_INTERNAL_44825dcf_4_k_cu_2c51c13a_213104cuda3std3__45__cpo3endE)
_ZN40_INTERNAL_44825dcf_4_k_cu_2c51c13a_213104cuda3std3__45__cpo3endE:
	.zero		1
	.type		_ZN40_INTERNAL_44825dcf_4_k_cu_2c51c13a_213104cuda3std3__419piecewise_constructE,@object
	.size		_ZN40_INTERNAL_44825dcf_4_k_cu_2c51c13a_213104cuda3std3__419piecewise_constructE,(_ZN40_INTERNAL_44825dcf_4_k_cu_2c51c13a_213104cuda3std3__45__cpo4cendE - _ZN40_INTERNAL_44825dcf_4_k_cu_2c51c13a_213104cuda3std3__419piecewise_constructE)
_ZN40_INTERNAL_44825dcf_4_k_cu_2c51c13a_213104cuda3std3__419piecewise_constructE:
	.zero		1
	.type		_ZN40_INTERNAL_44825dcf_4_k_cu_2c51c13a_213104cuda3std3__45__cpo4cendE,@object
	.size		_ZN40_INTERNAL_44825dcf_4_k_cu_2c51c13a_213104cuda3std3__45__cpo4cendE,(_ZN40_INTERNAL_44825dcf_4_k_cu_2c51c13a_213104cuda3std6ranges3__45__cpo4swapE - _ZN40_INTERNAL_44825dcf_4_k_cu_2c51c13a_213104cuda3std3__45__cpo4cendE)
_ZN40_INTERNAL_44825dcf_4_k_cu_2c51c13a_213104cuda3std3__45__cpo4cendE:
	.zero		1
	.type		_ZN40_INTERNAL_44825dcf_4_k_cu_2c51c13a_213104cuda3std6ranges3__45__cpo4swapE,@object
	.size		_ZN40_INTERNAL_44825dcf_4_k_cu_2c51c13a_213104cuda3std6ranges3__45__cpo4swapE,(.L_7 - _ZN40_INTERNAL_44825dcf_4_k_cu_2c51c13a_213104cuda3std6ranges3__45__cpo4swapE)
_ZN40_INTERNAL_44825dcf_4_k_cu_2c51c13a_213104cuda3std6ranges3__45__cpo4swapE:
	.zero		1
.L_7:


//--------------------- .nv.constant0._ZN7cutlass13device_kernelINS_4gemm6kernel13GemmUniversalIN4cute5tupleIJiiiiEEENS1_10collective13CollectiveMmaINS1_37MainloopSm90TmaGmmaWarpSpecializedFP8ILi4ENS5_IJNS4_1CILi1EEESB_SB_EEENS1_32KernelTmaWarpSpecializedPingpongEEENS5_IJNSA_ILi64EEENSA_ILi256EEENSA_ILi32EEEEEENS_12float_e5m2_tENS5_IJlSB_lEEESJ_SK_NS4_8TiledMMAINS4_8MMA_AtomIJNS4_4SM904GMMA31MMA_64x256x32_F32E5M2E5M2_SS_TNILNSO_7ScaleInE1ELSQ_1EEEEEENS4_6LayoutISC_NS5_IJNSA_ILi0EEESU_SU_EEEEENS5_IJNS4_10UnderscoreESX_SX_EEEEENS4_13SM90_TMA_LOADENS4_14ComposedLayoutINS4_7SwizzleILi1ELi4ELi3EEENS4_18smem_ptr_flag_bitsILi8EEENST_INS5_IJNSA_ILi8EEESH_EEENS5_IJSH_SB_EEEEEEEvNS4_8identityES10_S1A_vS1B_EENS_8epilogue10collective6detail29Sm90TmaWarpSpecializedAdapterINS1E_15DefaultEpilogueISJ_SK_SK_NS1D_6thread17LinearCombinationISJ_Li1EffLNS1I_9ScaleType4KindE0ELNS_15FloatRoundStyleE2ESJ_EENS1_15EpilogueDefaultEEEEEvvEEEEvNT_6ParamsE --------------------------
	.section	.nv.constant0._ZN7cutlass13device_kernelINS_4gemm6kernel13GemmUniversalIN4cute5tupleIJiiiiEEENS1_10collective13CollectiveMmaINS1_37MainloopSm90TmaGmmaWarpSpecializedFP8ILi4ENS5_IJNS4_1CILi1EEESB_SB_EEENS1_32KernelTmaWarpSpecializedPingpongEEENS5_IJNSA_ILi64EEENSA_ILi256EEENSA_ILi32EEEEEENS_12float_e5m2_tENS5_IJlSB_lEEESJ_SK_NS4_8TiledMMAINS4_8MMA_AtomIJNS4_4SM904GMMA31MMA_64x256x32_F32E5M2E5M2_SS_TNILNSO_7ScaleInE1ELSQ_1EEEEEENS4_6LayoutISC_NS5_IJNSA_ILi0EEESU_SU_EEEEENS5_IJNS4_10UnderscoreESX_SX_EEEEENS4_13SM90_TMA_LOADENS4_14ComposedLayoutINS4_7SwizzleILi1ELi4ELi3EEENS4_18smem_ptr_flag_bitsILi8EEENST_INS5_IJNSA_ILi8EEESH_EEENS5_IJSH_SB_EEEEEEEvNS4_8identityES10_S1A_vS1B_EENS_8epilogue10collective6detail29Sm90TmaWarpSpecializedAdapterINS1E_15DefaultEpilogueISJ_SK_SK_NS1D_6thread17LinearCombinationISJ_Li1EffLNS1I_9ScaleType4KindE0ELNS_15FloatRoundStyleE2ESJ_EENS1_15EpilogueDefaultEEEEEvvEEEEvNT_6ParamsE,"a",@progbits
	.sectionflags	@""
	.align	4
.nv.constant0._ZN7cutlass13device_kernelINS_4gemm6kernel13GemmUniversalIN4cute5tupleIJiiiiEEENS1_10collective13CollectiveMmaINS1_37MainloopSm90TmaGmmaWarpSpecializedFP8ILi4ENS5_IJNS4_1CILi1EEESB_SB_EEENS1_32KernelTmaWarpSpecializedPingpongEEENS5_IJNSA_ILi64EEENSA_ILi256EEENSA_ILi32EEEEEENS_12float_e5m2_tENS5_IJlSB_lEEESJ_SK_NS4_8TiledMMAINS4_8MMA_AtomIJNS4_4SM904GMMA31MMA_64x256x32_F32E5M2E5M2_SS_TNILNSO_7ScaleInE1ELSQ_1EEEEEENS4_6LayoutISC_NS5_IJNSA_ILi0EEESU_SU_EEEEENS5_IJNS4_10UnderscoreESX_SX_EEEEENS4_13SM90_TMA_LOADENS4_14ComposedLayoutINS4_7SwizzleILi1ELi4ELi3EEENS4_18smem_ptr_flag_bitsILi8EEENST_INS5_IJNSA_ILi8EEESH_EEENS5_IJSH_SB_EEEEEEEvNS4_8identityES10_S1A_vS1B_EENS_8epilogue10collective6detail29Sm90TmaWarpSpecializedAdapterINS1E_15DefaultEpilogueISJ_SK_SK_NS1D_6thread17LinearCombinationISJ_Li1EffLNS1I_9ScaleType4KindE0ELNS_15FloatRoundStyleE2ESJ_EENS1_15EpilogueDefaultEEEEEvvEEEEvNT_6ParamsE:
	.zero		1664


//--------------------- SYMBOLS --------------------------

	.type		.nv.reservedSmem.offset0,@object
	.size		.nv.reservedSmem.offset0,0x4
